	.target	sm_90a

	.elftype	@"ET_EXEC"


//--------------------- .note.nv.tkinfo           --------------------------
	.section	.note.nv.tkinfo,"",@"SHT_NOTE"
	.sectionflags	@"SHF_NOTE_NV_TKINFO"
	.tkinfo
        /*0018*/ 	.word	0x00000002
        /*0030*/ 	.string	""
        /*0030*/ 	.string	"ptxas"
        /*0030*/ 	.string	"Cuda compilation tools, release 13.0, V13.0.88"
        /*0030*/ 	.string	"Build cuda_13.0.r13.0/compiler.36424714_0"
        /*0030*/ 	.string	"-arch sm_90a -m 64 "



//--------------------- .note.nv.cuinfo           --------------------------
	.section	.note.nv.cuinfo,"",@"SHT_NOTE"
	.sectionflags	@"SHF_NOTE_NV_CUINFO"
        /*0018*/ 	.short	0x0002
        /*001a*/ 	.short	0x005a
        /*001c*/ 	.short	0x0082
	.zero		2


//--------------------- .nv.info                  --------------------------
	.section	.nv.info,"",@"SHT_CUDA_INFO"
	.align	4


	//----- nvinfo : EIATTR_REGCOUNT
	.align		4
        /*0000*/ 	.byte	0x04, 0x2f
        /*0002*/ 	.short	(.L_15 - .L_14)
	.align		4
.L_14:
        /*0004*/ 	.word	index@(_ZN7cutlass13device_kernelINS_4gemm6kernel13GemmUniversalIN4cute5tupleIJiiiiEEENS1_10collective13CollectiveMmaINS1_34MainloopSm90TmaGmmaWarpSpecializedILi5ENS5_IJNS4_1CILi4EEESB_NSA_ILi1EEEEEENS1_32KernelTmaWarpSpecializedPingpongEEENS5_IJNSA_ILi64EEENSA_ILi256EEESG_EEENS_10bfloat16_tENS5_IJlSC_lEEESJ_SK_NS4_8TiledMMAINS4_8MMA_AtomIJNS4_4SM904GMMA28MMA_64x256x16_F32BF16BF16_SSILNSO_5MajorE0ELSQ_0ELNSO_7ScaleInE1ELSR_1EEEEEENS4_6LayoutINS5_IJSC_SC_SC_EEENS5_IJNSA_ILi0EEESW_SW_EEEEENS5_IJNS4_10UnderscoreESZ_SZ_EEEEENS4_23SM90_TMA_LOAD_MULTICASTENS4_14ComposedLayoutINS4_7SwizzleILi3ELi4ELi3EEENS4_18smem_ptr_flag_bitsILi16EEENSU_INS5_IJNSA_ILi8EEESG_EEENS5_IJSG_SC_EEEEEEEvNS4_8identityES12_S1C_vS1D_EENS_8epilogue10collective6detail29Sm90TmaWarpSpecializedAdapterINS1G_15DefaultEpilogueISJ_SK_SK_NS1F_6thread17LinearCombinationISJ_Li1EffLNS1K_9ScaleType4KindE0ELNS_15FloatRoundStyleE2ESJ_EENS1_15EpilogueDefaultEEEEEvvEEEEvNT_6ParamsE)
        /*0008*/ 	.word	0x000000a8


	//----- nvinfo : EIATTR_FRAME_SIZE
	.align		4
.L_15:
        /*000c*/ 	.byte	0x04, 0x11
        /*000e*/ 	.short	(.L_17 - .L_16)
	.align		4
.L_16:
        /*0010*/ 	.word	index@(_ZN7cutlass13device_kernelINS_4gemm6kernel13GemmUniversalIN4cute5tupleIJiiiiEEENS1_10collective13CollectiveMmaINS1_34MainloopSm90TmaGmmaWarpSpecializedILi5ENS5_IJNS4_1CILi4EEESB_NSA_ILi1EEEEEENS1_32KernelTmaWarpSpecializedPingpongEEENS5_IJNSA_ILi64EEENSA_ILi256EEESG_EEENS_10bfloat16_tENS5_IJlSC_lEEESJ_SK_NS4_8TiledMMAINS4_8MMA_AtomIJNS4_4SM904GMMA28MMA_64x256x16_F32BF16BF16_SSILNSO_5MajorE0ELSQ_0ELNSO_7ScaleInE1ELSR_1EEEEEENS4_6LayoutINS5_IJSC_SC_SC_EEENS5_IJNSA_ILi0EEESW_SW_EEEEENS5_IJNS4_10UnderscoreESZ_SZ_EEEEENS4_23SM90_TMA_LOAD_MULTICASTENS4_14ComposedLayoutINS4_7SwizzleILi3ELi4ELi3EEENS4_18smem_ptr_flag_bitsILi16EEENSU_INS5_IJNSA_ILi8EEESG_EEENS5_IJSG_SC_EEEEEEEvNS4_8identityES12_S1C_vS1D_EENS_8epilogue10collective6detail29Sm90TmaWarpSpecializedAdapterINS1G_15DefaultEpilogueISJ_SK_SK_NS1F_6thread17LinearCombinationISJ_Li1EffLNS1K_9ScaleType4KindE0ELNS_15FloatRoundStyleE2ESJ_EENS1_15EpilogueDefaultEEEEEvvEEEEvNT_6ParamsE)
        /*0014*/ 	.word	0x00000008


	//----- nvinfo : EIATTR_MIN_STACK_SIZE
	.align		4
.L_17:
        /*0018*/ 	.byte	0x04, 0x12
        /*001a*/ 	.short	(.L_19 - .L_18)
	.align		4
.L_18:
        /*001c*/ 	.word	index@(_ZN7cutlass13device_kernelINS_4gemm6kernel13GemmUniversalIN4cute5tupleIJiiiiEEENS1_10collective13CollectiveMmaINS1_34MainloopSm90TmaGmmaWarpSpecializedILi5ENS5_IJNS4_1CILi4EEESB_NSA_ILi1EEEEEENS1_32KernelTmaWarpSpecializedPingpongEEENS5_IJNSA_ILi64EEENSA_ILi256EEESG_EEENS_10bfloat16_tENS5_IJlSC_lEEESJ_SK_NS4_8TiledMMAINS4_8MMA_AtomIJNS4_4SM904GMMA28MMA_64x256x16_F32BF16BF16_SSILNSO_5MajorE0ELSQ_0ELNSO_7ScaleInE1ELSR_1EEEEEENS4_6LayoutINS5_IJSC_SC_SC_EEENS5_IJNSA_ILi0EEESW_SW_EEEEENS5_IJNS4_10UnderscoreESZ_SZ_EEEEENS4_23SM90_TMA_LOAD_MULTICASTENS4_14ComposedLayoutINS4_7SwizzleILi3ELi4ELi3EEENS4_18smem_ptr_flag_bitsILi16EEENSU_INS5_IJNSA_ILi8EEESG_EEENS5_IJSG_SC_EEEEEEEvNS4_8identityES12_S1C_vS1D_EENS_8epilogue10collective6detail29Sm90TmaWarpSpecializedAdapterINS1G_15DefaultEpilogueISJ_SK_SK_NS1F_6thread17LinearCombinationISJ_Li1EffLNS1K_9ScaleType4KindE0ELNS_15FloatRoundStyleE2ESJ_EENS1_15EpilogueDefaultEEEEEvvEEEEvNT_6ParamsE)
        /*0020*/ 	.word	0x00000008
.L_19:


//--------------------- .nv.compat                --------------------------
	.section	.nv.compat,"",@"SHT_CUDA_COMPAT_INFO"
	.align	4
        /*0000*/ 	.byte	0x02, 0x09, 0x01, 0x00, 0x02, 0x02, 0x04, 0x00, 0x02, 0x05, 0x05, 0x00, 0x03, 0x07, 0x01, 0x01
        /*0010*/ 	.byte	0x02, 0x03, 0x01, 0x00, 0x02, 0x06, 0x01, 0x00, 0x04, 0x0b, 0x08, 0x00, 0x00, 0x00, 0x00, 0x00
        /*0020*/ 	.byte	0x00, 0x00, 0x00, 0x00


//--------------------- .nv.info._ZN7cutlass13device_kernelINS_4gemm6kernel13GemmUniversalIN4cute5tupleIJiiiiEEENS1_10collective13CollectiveMmaINS1_34MainloopSm90TmaGmmaWarpSpecializedILi5ENS5_IJNS4_1CILi4EEESB_NSA_ILi1EEEEEENS1_32KernelTmaWarpSpecializedPingpongEEENS5_IJNSA_ILi64EEENSA_ILi256EEESG_EEENS_10bfloat16_tENS5_IJlSC_lEEESJ_SK_NS4_8TiledMMAINS4_8MMA_AtomIJNS4_4SM904GMMA28MMA_64x256x16_F32BF16BF16_SSILNSO_5MajorE0ELSQ_0ELNSO_7ScaleInE1ELSR_1EEEEEENS4_6LayoutINS5_IJSC_SC_SC_EEENS5_IJNSA_ILi0EEESW_SW_EEEEENS5_IJNS4_10UnderscoreESZ_SZ_EEEEENS4_23SM90_TMA_LOAD_MULTICASTENS4_14ComposedLayoutINS4_7SwizzleILi3ELi4ELi3EEENS4_18smem_ptr_flag_bitsILi16EEENSU_INS5_IJNSA_ILi8EEESG_EEENS5_IJSG_SC_EEEEEEEvNS4_8identityES12_S1C_vS1D_EENS_8epilogue10collective6detail29Sm90TmaWarpSpecializedAdapterINS1G_15DefaultEpilogueISJ_SK_SK_NS1F_6thread17LinearCombinationISJ_Li1EffLNS1K_9ScaleType4KindE0ELNS_15FloatRoundStyleE2ESJ_EENS1_15EpilogueDefaultEEEEEvvEEEEvNT_6ParamsE --------------------------
	.section	.nv.info._ZN7cutlass13device_kernelINS_4gemm6kernel13GemmUniversalIN4cute5tupleIJiiiiEEENS1_10collective13CollectiveMmaINS1_34MainloopSm90TmaGmmaWarpSpecializedILi5ENS5_IJNS4_1CILi4EEESB_NSA_ILi1EEEEEENS1_32KernelTmaWarpSpecializedPingpongEEENS5_IJNSA_ILi64EEENSA_ILi256EEESG_EEENS_10bfloat16_tENS5_IJlSC_lEEESJ_SK_NS4_8TiledMMAINS4_8MMA_AtomIJNS4_4SM904GMMA28MMA_64x256x16_F32BF16BF16_SSILNSO_5MajorE0ELSQ_0ELNSO_7ScaleInE1ELSR_1EEEEEENS4_6LayoutINS5_IJSC_SC_SC_EEENS5_IJNSA_ILi0EEESW_SW_EEEEENS5_IJNS4_10UnderscoreESZ_SZ_EEEEENS4_23SM90_TMA_LOAD_MULTICASTENS4_14ComposedLayoutINS4_7SwizzleILi3ELi4ELi3EEENS4_18smem_ptr_flag_bitsILi16EEENSU_INS5_IJNSA_ILi8EEESG_EEENS5_IJSG_SC_EEEEEEEvNS4_8identityES12_S1C_vS1D_EENS_8epilogue10collective6detail29Sm90TmaWarpSpecializedAdapterINS1G_15DefaultEpilogueISJ_SK_SK_NS1F_6thread17LinearCombinationISJ_Li1EffLNS1K_9ScaleType4KindE0ELNS_15FloatRoundStyleE2ESJ_EENS1_15EpilogueDefaultEEEEEvvEEEEvNT_6ParamsE,"",@"SHT_CUDA_INFO"
	.sectionflags	@""
	.align	4


	//----- nvinfo : EIATTR_CUDA_API_VERSION
	.align		4
        /*0000*/ 	.byte	0x04, 0x37
        /*0002*/ 	.short	(.L_21 - .L_20)
.L_20:
        /*0004*/ 	.word	0x00000082


	//----- nvinfo : EIATTR_KPARAM_INFO
	.align		4
.L_21:
        /*0008*/ 	.byte	0x04, 0x17
        /*000a*/ 	.short	(.L_23 - .L_22)
.L_22:
        /*000c*/ 	.word	0x00000000
        /*0010*/ 	.short	0x0000
        /*0012*/ 	.short	0x0070
        /*0014*/ 	.byte	0x00, 0xf0, 0x01, 0x10


	//----- nvinfo : EIATTR_SPARSE_MMA_MASK
	.align		4
.L_23:
        /*0018*/ 	.byte	0x03, 0x50
        /*001a*/ 	.short	0x0000


	//----- nvinfo : EIATTR_MAXREG_COUNT
	.align		4
        /*001c*/ 	.byte	0x03, 0x1b
        /*001e*/ 	.short	0x00a8


	//----- nvinfo : EIATTR_NUM_BARRIERS
	.align		4
        /*0020*/ 	.byte	0x02, 0x4c
        /*0022*/ 	.byte	0x01
	.zero		1


	//----- nvinfo : EIATTR_EXTERNS
	.align		4
        /*0024*/ 	.byte	0x04, 0x0f
        /*0026*/ 	.short	(.L_25 - .L_24)


	//   ....[0]....
	.align		4
.L_24:
        /*0028*/ 	.word	index@(__assertfail)


	//----- nvinfo : EIATTR_ANNOTATIONS
	.align		4
.L_25:
        /*002c*/ 	.byte	0x04, 0x55
        /*002e*/ 	.short	(.L_27 - .L_26)


	//   ....[0]....
.L_26:
        /*0030*/ 	.word	0x00000001
        /*0034*/ 	.byte	0xf0, 0x0d, 0x00, 0x00, 0x01, 0x00, 0x00, 0x00, 0x90, 0x9f, 0x00, 0x00, 0x01, 0x00, 0x00, 0x00
        /*0044*/ 	.byte	0x60, 0xad, 0x00, 0x00


	//----- nvinfo : EIATTR_MERCURY_ISA_VERSION
	.align		4
.L_27:
        /*0048*/ 	.byte	0x03, 0x5f
        /*004a*/ 	.short	0x0101


	//----- nvinfo : EIATTR_INT_WARP_WIDE_INSTR_OFFSETS
	.align		4
        /*004c*/ 	.byte	0x04, 0x31
        /*004e*/ 	.short	(.L_29 - .L_28)


	//   ....[0]....
.L_28:
        /*0050*/ 	.word	0x000005c0


	//   ....[1]....
        /*0054*/ 	.word	0x000005e0


	//   ....[2]....
        /*0058*/ 	.word	0x00000600


	//   ....[3]....
        /*005c*/ 	.word	0x000006f0


	//   ....[4]....
        /*0060*/ 	.word	0x00000710


	//   ....[5]....
        /*0064*/ 	.word	0x00000720


	//   ....[6]....
        /*0068*/ 	.word	0x000007d0


	//   ....[7]....
        /*006c*/ 	.word	0x00000820


	//   ....[8]....
        /*0070*/ 	.word	0x000020c0


	//----- nvinfo : EIATTR_COOP_GROUP_MASK_REGIDS
	.align		4
.L_29:
        /*0074*/ 	.byte	0x04, 0x29
        /*0076*/ 	.short	(.L_31 - .L_30)


	//   ....[0]....
.L_30:
        /*0078*/ 	.word	0xffffffff


	//   ....[1]....
        /*007c*/ 	.word	0xffffffff


	//   ....[2]....
        /*0080*/ 	.word	0xffffffff


	//   ....[3]....
        /*0084*/ 	.word	0xffffffff


	//   ....[4]....
        /*0088*/ 	.word	0xffffffff


	//   ....[5]....
        /*008c*/ 	.word	0xffffffff


	//   ....[6]....
        /*0090*/ 	.word	0xffffffff


	//----- nvinfo : EIATTR_COOP_GROUP_INSTR_OFFSETS
	.align		4
.L_31:
        /*0094*/ 	.byte	0x04, 0x28
        /*0096*/ 	.short	(.L_33 - .L_32)


	//   ....[0]....
.L_32:
        /*0098*/ 	.word	0x00000070


	//   ....[1]....
        /*009c*/ 	.word	0x00000080


	//   ....[2]....
        /*00a0*/ 	.word	0x00000140


	//   ....[3]....
        /*00a4*/ 	.word	0x00000350


	//   ....[4]....
        /*00a8*/ 	.word	0x00000390


	//   ....[5]....
        /*00ac*/ 	.word	0x00000740


	//   ....[6]....
        /*00b0*/ 	.word	0x00000990


	//----- nvinfo : EIATTR_REG_RECONFIG
	.align		4
.L_33:
        /*00b4*/ 	.byte	0x01, 0x54
	.zero		2


	//----- nvinfo : EIATTR_SYSCALL_OFFSETS
	.align		4
        /*00b8*/ 	.byte	0x04, 0x46
        /*00ba*/ 	.short	(.L_35 - .L_34)


	//   ....[0]....
.L_34:
        /*00bc*/ 	.word	0x00001820


	//----- nvinfo : EIATTR_MBARRIER_INSTR_OFFSETS
	.align		4
.L_35:
        /*00c0*/ 	.byte	0x04, 0x39
        /*00c2*/ 	.short	(.L_37 - .L_36)


	//   ....[0]....
.L_36:
        /*00c4*/ 	.word	0x00000280
        /*00c8*/ 	.word	0x000000ff
        /*00cc*/ 	.word	0x00000000
        /*00d0*/ 	.short	0x0100
        /*00d2*/ 	.byte	0x08
	.zero		1


	//   ....[1]....
        /*00d4*/ 	.word	0x00000290
        /*00d8*/ 	.word	0x000000ff
        /*00dc*/ 	.word	0x00000028
        /*00e0*/ 	.short	0x0100
        /*00e2*/ 	.byte	0x08
	.zero		1


	//   ....[2]....
        /*00e4*/ 	.word	0x000002a0
        /*00e8*/ 	.word	0x000000ff
        /*00ec*/ 	.word	0x00000008
        /*00f0*/ 	.short	0x0100
        /*00f2*/ 	.byte	0x08
	.zero		1


	//   ....[3]....
        /*00f4*/ 	.word	0x000002b0
        /*00f8*/ 	.word	0x000000ff
        /*00fc*/ 	.word	0x00000030
        /*0100*/ 	.short	0x0100
        /*0102*/ 	.byte	0x08
	.zero		1


	//   ....[4]....
        /*0104*/ 	.word	0x000002c0
        /*0108*/ 	.word	0x000000ff
        /*010c*/ 	.word	0x00000010
        /*0110*/ 	.short	0x0100
        /*0112*/ 	.byte	0x08
	.zero		1


	//   ....[5]....
        /*0114*/ 	.word	0x000002d0
        /*0118*/ 	.word	0x000000ff
        /*011c*/ 	.word	0x00000038
        /*0120*/ 	.short	0x0100
        /*0122*/ 	.byte	0x08
	.zero		1


	//   ....[6]....
        /*0124*/ 	.word	0x000002e0
        /*0128*/ 	.word	0x000000ff
        /*012c*/ 	.word	0x00000018
        /*0130*/ 	.short	0x0100
        /*0132*/ 	.byte	0x08
	.zero		1


	//   ....[7]....
        /*0134*/ 	.word	0x000002f0
        /*0138*/ 	.word	0x000000ff
        /*013c*/ 	.word	0x00000040
        /*0140*/ 	.short	0x0100
        /*0142*/ 	.byte	0x08
	.zero		1


	//   ....[8]....
        /*0144*/ 	.word	0x00000300
        /*0148*/ 	.word	0x000000ff
        /*014c*/ 	.word	0x00000020
        /*0150*/ 	.short	0x0100
        /*0152*/ 	.byte	0x08
	.zero		1


	//   ....[9]....
        /*0154*/ 	.word	0x00000310
        /*0158*/ 	.word	0x000000ff
        /*015c*/ 	.word	0x00000048
        /*0160*/ 	.short	0x0100
        /*0162*/ 	.byte	0x08
	.zero		1


	//   ....[10]....
        /*0164*/ 	.word	0x00000850
        /*0168*/ 	.word	0x000000ff
        /*016c*/ 	.word	0x00000080
        /*0170*/ 	.short	0x0100
        /*0172*/ 	.byte	0x08
	.zero		1


	//   ....[11]....
        /*0174*/ 	.word	0x000008e0
        /*0178*/ 	.word	0x000000ff
        /*017c*/ 	.word	0x00000088
        /*0180*/ 	.short	0x0100
        /*0182*/ 	.byte	0x08
	.zero		1


	//   ....[12]....
        /*0184*/ 	.word	0x00000910
        /*0188*/ 	.word	0x000000ff
        /*018c*/ 	.word	0x00000060
        /*0190*/ 	.short	0x0100
        /*0192*/ 	.byte	0x09
	.zero		1


	//   ....[13]....
        /*0194*/ 	.word	0x00000920
        /*0198*/ 	.word	0x000000ff
        /*019c*/ 	.word	0x00000068
        /*01a0*/ 	.short	0x0100
        /*01a2*/ 	.byte	0x09
	.zero		1


	//   ....[14]....
        /*01a4*/ 	.word	0x00000930
        /*01a8*/ 	.word	0x000000ff
        /*01ac*/ 	.word	0x00000070
        /*01b0*/ 	.short	0x0100
        /*01b2*/ 	.byte	0x09
	.zero		1


	//   ....[15]....
        /*01b4*/ 	.word	0x00000940
        /*01b8*/ 	.word	0x000000ff
        /*01bc*/ 	.word	0x00000078
        /*01c0*/ 	.short	0x0100
        /*01c2*/ 	.byte	0x09
	.zero		1


	//   ....[16]....
        /*01c4*/ 	.word	0x00001700
        /*01c8*/ 	.word	0x0000009f
        /*01cc*/ 	.word	0x00000000
        /*01d0*/ 	.short	0x010a
        /*01d2*/ 	.byte	0x2a
	.zero		1


	//   ....[17]....
        /*01d4*/ 	.word	0x000018a0
        /*01d8*/ 	.word	0x00000003
        /*01dc*/ 	.word	0x00000000
        /*01e0*/ 	.short	0x010a
        /*01e2*/ 	.byte	0x3f
	.zero		1


	//   ....[18]....
        /*01e4*/ 	.word	0x00001900
        /*01e8*/ 	.word	0x00000003
        /*01ec*/ 	.word	0x00000000
        /*01f0*/ 	.short	0x010a
        /*01f2*/ 	.byte	0x3f
	.zero		1


	//   ....[19]....
        /*01f4*/ 	.word	0x00001c90
        /*01f8*/ 	.word	0x000000ff
        /*01fc*/ 	.word	0x00000000
        /*0200*/ 	.short	0x010a
        /*0202*/ 	.byte	0x04
	.zero		1


	//   ....[20]....
        /*0204*/ 	.word	0x00001cd0
        /*0208*/ 	.word	0x000000ff
        /*020c*/ 	.word	0x00000000
        /*0210*/ 	.short	0x010a
        /*0212*/ 	.byte	0x04
	.zero		1


	//   ....[21]....
        /*0214*/ 	.word	0x00001f60
        /*0218*/ 	.word	0x00000005
        /*021c*/ 	.word	0x00000000
        /*0220*/ 	.short	0x0101
        /*0222*/ 	.byte	0x3f
	.zero		1


	//   ....[22]....
        /*0224*/ 	.word	0x00002060
        /*0228*/ 	.word	0x000000a0
        /*022c*/ 	.word	0x00000000
        /*0230*/ 	.short	0x0101
        /*0232*/ 	.byte	0x2d
	.zero		1


	//   ....[23]....
        /*0234*/ 	.word	0x00002160
        /*0238*/ 	.word	0x00000003
        /*023c*/ 	.word	0x00000000
        /*0240*/ 	.short	0x0101
        /*0242*/ 	.byte	0x3f
	.zero		1


	//   ....[24]....
        /*0244*/ 	.word	0x00002220
        /*0248*/ 	.word	0x0000009f
        /*024c*/ 	.word	0x00000010
        /*0250*/ 	.short	0x010a
        /*0252*/ 	.byte	0x2a
	.zero		1


	//   ....[25]....
        /*0254*/ 	.word	0x00009fb0
        /*0258*/ 	.word	0x000000a2
        /*025c*/ 	.word	0x00000000
        /*0260*/ 	.short	0x0101
        /*0262*/ 	.byte	0x2d
	.zero		1


	//   ....[26]....
        /*0264*/ 	.word	0x0000aa80
        /*0268*/ 	.word	0x0000000a
        /*026c*/ 	.word	0x00000028
        /*0270*/ 	.short	0x010a
        /*0272*/ 	.byte	0x3f
	.zero		1


	//   ....[27]....
        /*0274*/ 	.word	0x0000ae70
        /*0278*/ 	.word	0x00000005
        /*027c*/ 	.word	0x00000088
        /*0280*/ 	.short	0x0101
        /*0282*/ 	.byte	0x3f
	.zero		1


	//   ....[28]....
        /*0284*/ 	.word	0x0000b5f0
        /*0288*/ 	.word	0x00000009
        /*028c*/ 	.word	0x00000000
        /*0290*/ 	.short	0x010a
        /*0292*/ 	.byte	0x3f
	.zero		1


	//   ....[29]....
        /*0294*/ 	.word	0x0000b670
        /*0298*/ 	.word	0x00000008
        /*029c*/ 	.word	0x00000000
        /*02a0*/ 	.short	0x010a
        /*02a2*/ 	.byte	0x3f
	.zero		1


	//   ....[30]....
        /*02a4*/ 	.word	0x0000b700
        /*02a8*/ 	.word	0x00000009
        /*02ac*/ 	.word	0x00000000
        /*02b0*/ 	.short	0x010a
        /*02b2*/ 	.byte	0x3f
	.zero		1


	//   ....[31]....
        /*02b4*/ 	.word	0x0000b790
        /*02b8*/ 	.word	0x00000006
        /*02bc*/ 	.word	0x00000000
        /*02c0*/ 	.short	0x010a
        /*02c2*/ 	.byte	0x3f
	.zero		1


	//   ....[32]....
        /*02c4*/ 	.word	0x0000b820
        /*02c8*/ 	.word	0x00000003
        /*02cc*/ 	.word	0x00000000
        /*02d0*/ 	.short	0x010a
        /*02d2*/ 	.byte	0x3f
	.zero		1


	//   ....[33]....
        /*02d4*/ 	.word	0x0000b880
        /*02d8*/ 	.word	0x000000a1
        /*02dc*/ 	.word	0x00000000
        /*02e0*/ 	.short	0x010a
        /*02e2*/ 	.byte	0x3f
	.zero		1


	//   ....[34]....
        /*02e4*/ 	.word	0x0000b8d0
        /*02e8*/ 	.word	0x00000003
        /*02ec*/ 	.word	0x00000000
        /*02f0*/ 	.short	0x010a
        /*02f2*/ 	.byte	0x3f
	.zero		1


	//   ....[35]....
        /*02f4*/ 	.word	0x0000b930
        /*02f8*/ 	.word	0x00000005
        /*02fc*/ 	.word	0x00000000
        /*0300*/ 	.short	0x010a
        /*0302*/ 	.byte	0x3f
	.zero		1


	//   ....[36]....
        /*0304*/ 	.word	0x0000b980
        /*0308*/ 	.word	0x000000a1
        /*030c*/ 	.word	0x00000010
        /*0310*/ 	.short	0x010a
        /*0312*/ 	.byte	0x3f
	.zero		1


	//   ....[37]....
        /*0314*/ 	.word	0x0000ba50
        /*0318*/ 	.word	0x0000000a
        /*031c*/ 	.word	0x00000028
        /*0320*/ 	.short	0x010a
        /*0322*/ 	.byte	0x3f
	.zero		1


	//   ....[38]....
        /*0324*/ 	.word	0x0000bb20
        /*0328*/ 	.word	0x00000009
        /*032c*/ 	.word	0x00000000
        /*0330*/ 	.short	0x010a
        /*0332*/ 	.byte	0x3f
	.zero		1


	//   ....[39]....
        /*0334*/ 	.word	0x0000bb70
        /*0338*/ 	.word	0x00000008
        /*033c*/ 	.word	0x00000000
        /*0340*/ 	.short	0x010a
        /*0342*/ 	.byte	0x3f
	.zero		1


	//   ....[40]....
        /*0344*/ 	.word	0x0000bbc0
        /*0348*/ 	.word	0x00000009
        /*034c*/ 	.word	0x00000000
        /*0350*/ 	.short	0x010a
        /*0352*/ 	.byte	0x3f
	.zero		1


	//   ....[41]....
        /*0354*/ 	.word	0x0000bc10
        /*0358*/ 	.word	0x00000006
        /*035c*/ 	.word	0x00000000
        /*0360*/ 	.short	0x010a
        /*0362*/ 	.byte	0x3f
	.zero		1


	//----- nvinfo : EIATTR_NUM_MBARRIERS
	.align		4
.L_37:
        /*0364*/ 	.byte	0x03, 0x38
        /*0366*/ 	.short	0x0010


	//----- nvinfo : EIATTR_EXIT_INSTR_OFFSETS
	.align		4
        /*0368*/ 	.byte	0x04, 0x1c
        /*036a*/ 	.short	(.L_39 - .L_38)


	//   ....[0]....
.L_38:
        /*036c*/ 	.word	0x00001430


	//   ....[1]....
        /*0370*/ 	.word	0x00001490


	//   ....[2]....
        /*0374*/ 	.word	0x0000a640


	//   ....[3]....
        /*0378*/ 	.word	0x0000a670


	//   ....[4]....
        /*037c*/ 	.word	0x0000b870


	//----- nvinfo : EIATTR_MAX_THREADS
	.align		4
.L_39:
        /*0380*/ 	.byte	0x04, 0x05
        /*0382*/ 	.short	(.L_41 - .L_40)
.L_40:
        /*0384*/ 	.word	0x00000180
        /*0388*/ 	.word	0x00000001
        /*038c*/ 	.word	0x00000001


	//----- nvinfo : EIATTR_CRS_STACK_SIZE
	.align		4
.L_41:
        /*0390*/ 	.byte	0x04, 0x1e
        /*0392*/ 	.short	(.L_43 - .L_42)
.L_42:
        /*0394*/ 	.word	0x00000000


	//----- nvinfo : EIATTR_CBANK_PARAM_SIZE
	.align		4
.L_43:
        /*0398*/ 	.byte	0x03, 0x19
        /*039a*/ 	.short	0x0470


	//----- nvinfo : EIATTR_PARAM_CBANK
	.align		4
        /*039c*/ 	.byte	0x04, 0x0a
        /*039e*/ 	.short	(.L_45 - .L_44)
	.align		4
.L_44:
        /*03a0*/ 	.word	index@(.nv.constant0._ZN7cutlass13device_kernelINS_4gemm6kernel13GemmUniversalIN4cute5tupleIJiiiiEEENS1_10collective13CollectiveMmaINS1_34MainloopSm90TmaGmmaWarpSpecializedILi5ENS5_IJNS4_1CILi4EEESB_NSA_ILi1EEEEEENS1_32KernelTmaWarpSpecializedPingpongEEENS5_IJNSA_ILi64EEENSA_ILi256EEESG_EEENS_10bfloat16_tENS5_IJlSC_lEEESJ_SK_NS4_8TiledMMAINS4_8MMA_AtomIJNS4_4SM904GMMA28MMA_64x256x16_F32BF16BF16_SSILNSO_5MajorE0ELSQ_0ELNSO_7ScaleInE1ELSR_1EEEEEENS4_6LayoutINS5_IJSC_SC_SC_EEENS5_IJNSA_ILi0EEESW_SW_EEEEENS5_IJNS4_10UnderscoreESZ_SZ_EEEEENS4_23SM90_TMA_LOAD_MULTICASTENS4_14ComposedLayoutINS4_7SwizzleILi3ELi4ELi3EEENS4_18smem_ptr_flag_bitsILi16EEENSU_INS5_IJNSA_ILi8EEESG_EEENS5_IJSG_SC_EEEEEEEvNS4_8identityES12_S1C_vS1D_EENS_8epilogue10collective6detail29Sm90TmaWarpSpecializedAdapterINS1G_15DefaultEpilogueISJ_SK_SK_NS1F_6thread17LinearCombinationISJ_Li1EffLNS1K_9ScaleType4KindE0ELNS_15FloatRoundStyleE2ESJ_EENS1_15EpilogueDefaultEEEEEvvEEEEvNT_6ParamsE)
        /*03a4*/ 	.short	0x0210
        /*03a6*/ 	.short	0x0470


	//----- nvinfo : EIATTR_SW_WAR
	.align		4
.L_45:
        /*03a8*/ 	.byte	0x04, 0x36
        /*03aa*/ 	.short	(.L_47 - .L_46)
.L_46:
        /*03ac*/ 	.word	0x00000008
.L_47:


//--------------------- .nv.callgraph             --------------------------
	.section	.nv.callgraph,"",@"SHT_CUDA_CALLGRAPH"
	.align	4
	.sectionentsize	8
	.align		4
        /*0000*/ 	.word	0x00000000
	.align		4
        /*0004*/ 	.word	0xffffffff
	.align		4
        /*0008*/ 	.word	index@(_ZN7cutlass13device_kernelINS_4gemm6kernel13GemmUniversalIN4cute5tupleIJiiiiEEENS1_10collective13CollectiveMmaINS1_34MainloopSm90TmaGmmaWarpSpecializedILi5ENS5_IJNS4_1CILi4EEESB_NSA_ILi1EEEEEENS1_32KernelTmaWarpSpecializedPingpongEEENS5_IJNSA_ILi64EEENSA_ILi256EEESG_EEENS_10bfloat16_tENS5_IJlSC_lEEESJ_SK_NS4_8TiledMMAINS4_8MMA_AtomIJNS4_4SM904GMMA28MMA_64x256x16_F32BF16BF16_SSILNSO_5MajorE0ELSQ_0ELNSO_7ScaleInE1ELSR_1EEEEEENS4_6LayoutINS5_IJSC_SC_SC_EEENS5_IJNSA_ILi0EEESW_SW_EEEEENS5_IJNS4_10UnderscoreESZ_SZ_EEEEENS4_23SM90_TMA_LOAD_MULTICASTENS4_14ComposedLayoutINS4_7SwizzleILi3ELi4ELi3EEENS4_18smem_ptr_flag_bitsILi16EEENSU_INS5_IJNSA_ILi8EEESG_EEENS5_IJSG_SC_EEEEEEEvNS4_8identityES12_S1C_vS1D_EENS_8epilogue10collective6detail29Sm90TmaWarpSpecializedAdapterINS1G_15DefaultEpilogueISJ_SK_SK_NS1F_6thread17LinearCombinationISJ_Li1EffLNS1K_9ScaleType4KindE0ELNS_15FloatRoundStyleE2ESJ_EENS1_15EpilogueDefaultEEEEEvvEEEEvNT_6ParamsE)
	.align		4
        /*000c*/ 	.word	index@(__assertfail)
	.align		4
        /*0010*/ 	.word	0x00000000
	.align		4
        /*0014*/ 	.word	0xfffffffe
	.align		4
        /*0018*/ 	.word	0x00000000
	.align		4
        /*001c*/ 	.word	0xfffffffd
	.align		4
        /*0020*/ 	.word	0x00000000
	.align		4
        /*0024*/ 	.word	0xfffffffc


//--------------------- .nv.constant4             --------------------------
	.section	.nv.constant4,"a",@progbits
	.align	8
	.align		8
.nv.constant4:
        /*0000*/ 	.dword	__assertfail
	.align		8
        /*0008*/ 	.dword	__unnamed_1
	.align		8
        /*0010*/ 	.dword	_ZN40_INTERNAL_a8e656d6_4_k_cu_3ff76285_272784cuda3std3__45__cpo5beginE
	.align		8
        /*0018*/ 	.dword	_ZN40_INTERNAL_a8e656d6_4_k_cu_3ff76285_272784cuda3std3__45__cpo3endE
	.align		8
        /*0020*/ 	.dword	_ZN40_INTERNAL_a8e656d6_4_k_cu_3ff76285_272784cuda3std3__45__cpo6cbeginE
	.align		8
        /*0028*/ 	.dword	_ZN40_INTERNAL_a8e656d6_4_k_cu_3ff76285_272784cuda3std3__45__cpo4cendE
	.align		8
        /*0030*/ 	.dword	_ZN40_INTERNAL_a8e656d6_4_k_cu_3ff76285_272784cuda3std3__442_GLOBAL__N__a8e656d6_4_k_cu_3ff76285_272786ignoreE
	.align		8
        /*0038*/ 	.dword	_ZN40_INTERNAL_a8e656d6_4_k_cu_3ff76285_272784cuda3std3__419piecewise_constructE
	.align		8
        /*0040*/ 	.dword	_ZN40_INTERNAL_a8e656d6_4_k_cu_3ff76285_272784cuda3std3__48in_placeE
	.align		8
        /*0048*/ 	.dword	_ZN40_INTERNAL_a8e656d6_4_k_cu_3ff76285_272784cuda3std6ranges3__45__cpo4swapE
	.align		8
        /*0050*/ 	.dword	_ZN40_INTERNAL_a8e656d6_4_k_cu_3ff76285_272784cuda3std6ranges3__45__cpo9iter_moveE
	.align		8
        /*0058*/ 	.dword	_ZN40_INTERNAL_a8e656d6_4_k_cu_3ff76285_272784cute7productE
	.align		8
        /*0060*/ 	.dword	_ZN40_INTERNAL_a8e656d6_4_k_cu_3ff76285_272784cute1_E
	.align		8
        /*0068*/ 	.dword	$str$22
	.align		8
        /*0070*/ 	.dword	$str$23


//--------------------- .text._ZN7cutlass13device_kernelINS_4gemm6kernel13GemmUniversalIN4cute5tupleIJiiiiEEENS1_10collective13CollectiveMmaINS1_34MainloopSm90TmaGmmaWarpSpecializedILi5ENS5_IJNS4_1CILi4EEESB_NSA_ILi1EEEEEENS1_32KernelTmaWarpSpecializedPingpongEEENS5_IJNSA_ILi64EEENSA_ILi256EEESG_EEENS_10bfloat16_tENS5_IJlSC_lEEESJ_SK_NS4_8TiledMMAINS4_8MMA_AtomIJNS4_4SM904GMMA28MMA_64x256x16_F32BF16BF16_SSILNSO_5MajorE0ELSQ_0ELNSO_7ScaleInE1ELSR_1EEEEEENS4_6LayoutINS5_IJSC_SC_SC_EEENS5_IJNSA_ILi0EEESW_SW_EEEEENS5_IJNS4_10UnderscoreESZ_SZ_EEEEENS4_23SM90_TMA_LOAD_MULTICASTENS4_14ComposedLayoutINS4_7SwizzleILi3ELi4ELi3EEENS4_18smem_ptr_flag_bitsILi16EEENSU_INS5_IJNSA_ILi8EEESG_EEENS5_IJSG_SC_EEEEEEEvNS4_8identityES12_S1C_vS1D_EENS_8epilogue10collective6detail29Sm90TmaWarpSpecializedAdapterINS1G_15DefaultEpilogueISJ_SK_SK_NS1F_6thread17LinearCombinationISJ_Li1EffLNS1K_9ScaleType4KindE0ELNS_15FloatRoundStyleE2ESJ_EENS1_15EpilogueDefaultEEEEEvvEEEEvNT_6ParamsE --------------------------
	.section	.text._ZN7cutlass13device_kernelINS_4gemm6kernel13GemmUniversalIN4cute5tupleIJiiiiEEENS1_10collective13CollectiveMmaINS1_34MainloopSm90TmaGmmaWarpSpecializedILi5ENS5_IJNS4_1CILi4EEESB_NSA_ILi1EEEEEENS1_32KernelTmaWarpSpecializedPingpongEEENS5_IJNSA_ILi64EEENSA_ILi256EEESG_EEENS_10bfloat16_tENS5_IJlSC_lEEESJ_SK_NS4_8TiledMMAINS4_8MMA_AtomIJNS4_4SM904GMMA28MMA_64x256x16_F32BF16BF16_SSILNSO_5MajorE0ELSQ_0ELNSO_7ScaleInE1ELSR_1EEEEEENS4_6LayoutINS5_IJSC_SC_SC_EEENS5_IJNSA_ILi0EEESW_SW_EEEEENS5_IJNS4_10UnderscoreESZ_SZ_EEEEENS4_23SM90_TMA_LOAD_MULTICASTENS4_14ComposedLayoutINS4_7SwizzleILi3ELi4ELi3EEENS4_18smem_ptr_flag_bitsILi16EEENSU_INS5_IJNSA_ILi8EEESG_EEENS5_IJSG_SC_EEEEEEEvNS4_8identityES12_S1C_vS1D_EENS_8epilogue10collective6detail29Sm90TmaWarpSpecializedAdapterINS1G_15DefaultEpilogueISJ_SK_SK_NS1F_6thread17LinearCombinationISJ_Li1EffLNS1K_9ScaleType4KindE0ELNS_15FloatRoundStyleE2ESJ_EENS1_15EpilogueDefaultEEEEEvvEEEEvNT_6ParamsE,"ax",@progbits
	.align	128
.text._ZN7cutlass13device_kernelINS_4gemm6kernel13GemmUniversalIN4cute5tupleIJiiiiEEENS1_10collective13CollectiveMmaINS1_34MainloopSm90TmaGmmaWarpSpecializedILi5ENS5_IJNS4_1CILi4EEESB_NSA_ILi1EEEEEENS1_32KernelTmaWarpSpecializedPingpongEEENS5_IJNSA_ILi64EEENSA_ILi256EEESG_EEENS_10bfloat16_tENS5_IJlSC_lEEESJ_SK_NS4_8TiledMMAINS4_8MMA_AtomIJNS4_4SM904GMMA28MMA_64x256x16_F32BF16BF16_SSILNSO_5MajorE0ELSQ_0ELNSO_7ScaleInE1ELSR_1EEEEEENS4_6LayoutINS5_IJSC_SC_SC_EEENS5_IJNSA_ILi0EEESW_SW_EEEEENS5_IJNS4_10UnderscoreESZ_SZ_EEEEENS4_23SM90_TMA_LOAD_MULTICASTENS4_14ComposedLayoutINS4_7SwizzleILi3ELi4ELi3EEENS4_18smem_ptr_flag_bitsILi16EEENSU_INS5_IJNSA_ILi8EEESG_EEENS5_IJSG_SC_EEEEEEEvNS4_8identityES12_S1C_vS1D_EENS_8epilogue10collective6detail29Sm90TmaWarpSpecializedAdapterINS1G_15DefaultEpilogueISJ_SK_SK_NS1F_6thread17LinearCombinationISJ_Li1EffLNS1K_9ScaleType4KindE0ELNS_15FloatRoundStyleE2ESJ_EENS1_15EpilogueDefaultEEEEEvvEEEEvNT_6ParamsE:
        .type           _ZN7cutlass13device_kernelINS_4gemm6kernel13GemmUniversalIN4cute5tupleIJiiiiEEENS1_10collective13CollectiveMmaINS1_34MainloopSm90TmaGmmaWarpSpecializedILi5ENS5_IJNS4_1CILi4EEESB_NSA_ILi1EEEEEENS1_32KernelTmaWarpSpecializedPingpongEEENS5_IJNSA_ILi64EEENSA_ILi256EEESG_EEENS_10bfloat16_tENS5_IJlSC_lEEESJ_SK_NS4_8TiledMMAINS4_8MMA_AtomIJNS4_4SM904GMMA28MMA_64x256x16_F32BF16BF16_SSILNSO_5MajorE0ELSQ_0ELNSO_7ScaleInE1ELSR_1EEEEEENS4_6LayoutINS5_IJSC_SC_SC_EEENS5_IJNSA_ILi0EEESW_SW_EEEEENS5_IJNS4_10UnderscoreESZ_SZ_EEEEENS4_23SM90_TMA_LOAD_MULTICASTENS4_14ComposedLayoutINS4_7SwizzleILi3ELi4ELi3EEENS4_18smem_ptr_flag_bitsILi16EEENSU_INS5_IJNSA_ILi8EEESG_EEENS5_IJSG_SC_EEEEEEEvNS4_8identityES12_S1C_vS1D_EENS_8epilogue10collective6detail29Sm90TmaWarpSpecializedAdapterINS1G_15DefaultEpilogueISJ_SK_SK_NS1F_6thread17LinearCombinationISJ_Li1EffLNS1K_9ScaleType4KindE0ELNS_15FloatRoundStyleE2ESJ_EENS1_15EpilogueDefaultEEEEEvvEEEEvNT_6ParamsE,@function
        .size           _ZN7cutlass13device_kernelINS_4gemm6kernel13GemmUniversalIN4cute5tupleIJiiiiEEENS1_10collective13CollectiveMmaINS1_34MainloopSm90TmaGmmaWarpSpecializedILi5ENS5_IJNS4_1CILi4EEESB_NSA_ILi1EEEEEENS1_32KernelTmaWarpSpecializedPingpongEEENS5_IJNSA_ILi64EEENSA_ILi256EEESG_EEENS_10bfloat16_tENS5_IJlSC_lEEESJ_SK_NS4_8TiledMMAINS4_8MMA_AtomIJNS4_4SM904GMMA28MMA_64x256x16_F32BF16BF16_SSILNSO_5MajorE0ELSQ_0ELNSO_7ScaleInE1ELSR_1EEEEEENS4_6LayoutINS5_IJSC_SC_SC_EEENS5_IJNSA_ILi0EEESW_SW_EEEEENS5_IJNS4_10UnderscoreESZ_SZ_EEEEENS4_23SM90_TMA_LOAD_MULTICASTENS4_14ComposedLayoutINS4_7SwizzleILi3ELi4ELi3EEENS4_18smem_ptr_flag_bitsILi16EEENSU_INS5_IJNSA_ILi8EEESG_EEENS5_IJSG_SC_EEEEEEEvNS4_8identityES12_S1C_vS1D_EENS_8epilogue10collective6detail29Sm90TmaWarpSpecializedAdapterINS1G_15DefaultEpilogueISJ_SK_SK_NS1F_6thread17LinearCombinationISJ_Li1EffLNS1K_9ScaleType4KindE0ELNS_15FloatRoundStyleE2ESJ_EENS1_15EpilogueDefaultEEEEEvvEEEEvNT_6ParamsE,(.L_x_331 - _ZN7cutlass13device_kernelINS_4gemm6kernel13GemmUniversalIN4cute5tupleIJiiiiEEENS1_10collective13CollectiveMmaINS1_34MainloopSm90TmaGmmaWarpSpecializedILi5ENS5_IJNS4_1CILi4EEESB_NSA_ILi1EEEEEENS1_32KernelTmaWarpSpecializedPingpongEEENS5_IJNSA_ILi64EEENSA_ILi256EEESG_EEENS_10bfloat16_tENS5_IJlSC_lEEESJ_SK_NS4_8TiledMMAINS4_8MMA_AtomIJNS4_4SM904GMMA28MMA_64x256x16_F32BF16BF16_SSILNSO_5MajorE0ELSQ_0ELNSO_7ScaleInE1ELSR_1EEEEEENS4_6LayoutINS5_IJSC_SC_SC_EEENS5_IJNSA_ILi0EEESW_SW_EEEEENS5_IJNS4_10UnderscoreESZ_SZ_EEEEENS4_23SM90_TMA_LOAD_MULTICASTENS4_14ComposedLayoutINS4_7SwizzleILi3ELi4ELi3EEENS4_18smem_ptr_flag_bitsILi16EEENSU_INS5_IJNSA_ILi8EEESG_EEENS5_IJSG_SC_EEEEEEEvNS4_8identityES12_S1C_vS1D_EENS_8epilogue10collective6detail29Sm90TmaWarpSpecializedAdapterINS1G_15DefaultEpilogueISJ_SK_SK_NS1F_6thread17LinearCombinationISJ_Li1EffLNS1K_9ScaleType4KindE0ELNS_15FloatRoundStyleE2ESJ_EENS1_15EpilogueDefaultEEEEEvvEEEEvNT_6ParamsE)
        .other          _ZN7cutlass13device_kernelINS_4gemm6kernel13GemmUniversalIN4cute5tupleIJiiiiEEENS1_10collective13CollectiveMmaINS1_34MainloopSm90TmaGmmaWarpSpecializedILi5ENS5_IJNS4_1CILi4EEESB_NSA_ILi1EEEEEENS1_32KernelTmaWarpSpecializedPingpongEEENS5_IJNSA_ILi64EEENSA_ILi256EEESG_EEENS_10bfloat16_tENS5_IJlSC_lEEESJ_SK_NS4_8TiledMMAINS4_8MMA_AtomIJNS4_4SM904GMMA28MMA_64x256x16_F32BF16BF16_SSILNSO_5MajorE0ELSQ_0ELNSO_7ScaleInE1ELSR_1EEEEEENS4_6LayoutINS5_IJSC_SC_SC_EEENS5_IJNSA_ILi0EEESW_SW_EEEEENS5_IJNS4_10UnderscoreESZ_SZ_EEEEENS4_23SM90_TMA_LOAD_MULTICASTENS4_14ComposedLayoutINS4_7SwizzleILi3ELi4ELi3EEENS4_18smem_ptr_flag_bitsILi16EEENSU_INS5_IJNSA_ILi8EEESG_EEENS5_IJSG_SC_EEEEEEEvNS4_8identityES12_S1C_vS1D_EENS_8epilogue10collective6detail29Sm90TmaWarpSpecializedAdapterINS1G_15DefaultEpilogueISJ_SK_SK_NS1F_6thread17LinearCombinationISJ_Li1EffLNS1K_9ScaleType4KindE0ELNS_15FloatRoundStyleE2ESJ_EENS1_15EpilogueDefaultEEEEEvvEEEEvNT_6ParamsE,@"STO_CUDA_ENTRY STV_DEFAULT"
_ZN7cutlass13device_kernelINS_4gemm6kernel13GemmUniversalIN4cute5tupleIJiiiiEEENS1_10collective13CollectiveMmaINS1_34MainloopSm90TmaGmmaWarpSpecializedILi5ENS5_IJNS4_1CILi4EEESB_NSA_ILi1EEEEEENS1_32KernelTmaWarpSpecializedPingpongEEENS5_IJNSA_ILi64EEENSA_ILi256EEESG_EEENS_10bfloat16_tENS5_IJlSC_lEEESJ_SK_NS4_8TiledMMAINS4_8MMA_AtomIJNS4_4SM904GMMA28MMA_64x256x16_F32BF16BF16_SSILNSO_5MajorE0ELSQ_0ELNSO_7ScaleInE1ELSR_1EEEEEENS4_6LayoutINS5_IJSC_SC_SC_EEENS5_IJNSA_ILi0EEESW_SW_EEEEENS5_IJNS4_10UnderscoreESZ_SZ_EEEEENS4_23SM90_TMA_LOAD_MULTICASTENS4_14ComposedLayoutINS4_7SwizzleILi3ELi4ELi3EEENS4_18smem_ptr_flag_bitsILi16EEENSU_INS5_IJNSA_ILi8EEESG_EEENS5_IJSG_SC_EEEEEEEvNS4_8identityES12_S1C_vS1D_EENS_8epilogue10collective6detail29Sm90TmaWarpSpecializedAdapterINS1G_15DefaultEpilogueISJ_SK_SK_NS1F_6thread17LinearCombinationISJ_Li1EffLNS1K_9ScaleType4KindE0ELNS_15FloatRoundStyleE2ESJ_EENS1_15EpilogueDefaultEEEEEvvEEEEvNT_6ParamsE:
[----:B------:R-:W0:Y:S02]  /*0000*/  LDC R1, c[0x0][0x28] ;  /* 0x00000a00ff017b82 */ /* 0x000e240000000800 */
[----:B0-----:R-:W-:Y:S01]  /*0010*/  VIADD R1, R1, 0xfffffff8 ;  /* 0xfffffff801017836 */ /* 0x001fe20000000000 */
[----:B------:R-:W0:Y:S01]  /*0020*/  S2R R4, SR_TID.X ;  /* 0x0000000000047919 */ /* 0x000e220000002100 */
[----:B------:R-:W-:Y:S01]  /*0030*/  ELECT P0, URZ, PT ;  /* 0x00000000003f782f */ /* 0x000fe20003800000 */
[----:B------:R-:W-:Y:S01]  /*0040*/  BSSY B0, `(.L_x_0) ;  /* 0x000000f000007945 */ /* 0x000fe20003800000 */
[--C-:B0-----:R-:W-:Y:S02]  /*0050*/  SHF.R.U32.HI R2, RZ, 0x5, R4.reuse ;  /* 0x00000005ff027819 */ /* 0x101fe40000011604 */
[----:B------:R-:W-:-:S03]  /*0060*/  SHF.R.U32.HI R7, RZ, 0x7, R4 ;  /* 0x00000007ff077819 */ /* 0x000fc60000011604 */
[----:B------:R-:W0:Y:S04]  /*0070*/  SHFL.IDX PT, R5, R2, RZ, 0x1f ;  /* 0x00001fff02057589 */ /* 0x000e2800000e0000 */
[----:B------:R1:W2:Y:S01]  /*0080*/  SHFL.IDX PT, R10, R7, RZ, 0x1f ;  /* 0x00001fff070a7589 */ /* 0x0002a200000e0000 */
[----:B0-----:R-:W-:-:S13]  /*0090*/  ISETP.NE.OR P0, PT, R5, RZ, !P0 ;  /* 0x000000ff0500720c */ /* 0x001fda0004705670 */
[----:B-12---:R-:W-:Y:S05]  /*00a0*/  @P0 BRA `(.L_x_1) ;  /* 0x0000000000200947 */ /* 0x006fea0003800000 */
[----:B------:R-:W-:Y:S02]  /*00b0*/  ULDC.64 UR4, c[0x0][0x198] ;  /* 0x0000660000047ab9 */ /* 0x000fe40000000a00 */
[----:B------:R-:W-:Y:S02]  /*00c0*/  UIADD3 UR6, UP0, UR4, 0xf0, URZ ;  /* 0x000000f004067890 */ /* 0x000fe4000ff1e03f */
[----:B------:R-:W-:Y:S02]  /*00d0*/  UIADD3 UR4, UP1, UR4, 0x1f0, URZ ;  /* 0x000001f004047890 */ /* 0x000fe4000ff3e03f */
[----:B------:R-:W-:Y:S02]  /*00e0*/  UIADD3.X UR7, URZ, UR5, URZ, UP0, !UPT ;  /* 0x000000053f077290 */ /* 0x000fe400087fe43f */
[----:B------:R-:W-:-:S07]  /*00f0*/  UIADD3.X UR5, URZ, UR5, URZ, UP1, !UPT ;  /* 0x000000053f057290 */ /* 0x000fce0008ffe43f */
[----:B------:R0:W-:Y:S02]  /*0100*/  UTMACCTL.PF [UR6] ;  /* 0x00000000060079b9 */ /* 0x0001e40008040000 */
[----:B------:R0:W-:Y:S02]  /*0110*/  UTMACCTL.PF [UR4] ;  /* 0x00000000040079b9 */ /* 0x0001e40008040000 */
[----:B0-----:R-:W-:Y:S01]  /*0120*/  NOP ;  /* 0x0000000000007918 */ /* 0x001fe20000000000 */
.L_x_1:
[----:B------:R-:W-:Y:S05]  /*0130*/  BSYNC B0 ;  /* 0x0000000000007941 */ /* 0x000fea0003800000 */
.L_x_0:
[----:B------:R-:W0:Y:S01]  /*0140*/  SHFL.IDX PT, R8, R2, RZ, 0x1f ;  /* 0x00001fff02087589 */ /* 0x000e2200000e0000 */
[----:B------:R-:W-:-:S04]  /*0150*/  SHF.R.S32.HI R3, RZ, 0x1f, R4 ;  /* 0x0000001fff037819 */ /* 0x000fc80000011404 */
[----:B------:R-:W-:-:S04]  /*0160*/  LEA.HI R3, R3, R4, RZ, 0x7 ;  /* 0x0000000403037211 */ /* 0x000fc800078f38ff */
[----:B------:R-:W-:-:S05]  /*0170*/  LOP3.LUT R3, R3, 0xffffff80, RZ, 0xc0, !PT ;  /* 0xffffff8003037812 */ /* 0x000fca00078ec0ff */
[----:B------:R-:W-:Y:S01]  /*0180*/  IMAD.IADD R3, R4, 0x1, -R3 ;  /* 0x0000000104037824 */ /* 0x000fe200078e0a03 */
[----:B0-----:R-:W-:-:S13]  /*0190*/  ISETP.NE.AND P0, PT, R8, RZ, PT ;  /* 0x000000ff0800720c */ /* 0x001fda0003f05270 */
[----:B------:R-:W-:Y:S05]  /*01a0*/  @P0 BRA `(.L_x_2) ;  /* 0x0000000000600947 */ /* 0x000fea0003800000 */
[----:B------:R-:W0:Y:S01]  /*01b0*/  S2UR UR8, SR_CgaCtaId ;  /* 0x00000000000879c3 */ /* 0x000e220000008800 */
[----:B------:R-:W-:Y:S01]  /*01c0*/  UMOV UR4, 0x400 ;  /* 0x0000040000047882 */ /* 0x000fe20000000000 */
[----:B------:R-:W-:Y:S01]  /*01d0*/  UMOV UR5, 0x1 ;  /* 0x0000000100057882 */ /* 0x000fe20000000000 */
[----:B------:R-:W-:Y:S01]  /*01e0*/  UMOV UR6, 0x7 ;  /* 0x0000000700067882 */ /* 0x000fe20000000000 */
[----:B------:R-:W-:Y:S01]  /*01f0*/  ELECT P0, URZ, PT ;  /* 0x00000000003f782f */ /* 0x000fe20003800000 */
[----:B------:R-:W-:-:S04]  /*0200*/  UIADD3 UR6, -UR6, 0x100000, URZ ;  /* 0x0010000006067890 */ /* 0x000fc8000fffe13f */
[----:B------:R-:W-:Y:S02]  /*0210*/  USHF.L.U32 UR7, UR6, 0xb, URZ ;  /* 0x0000000b06077899 */ /* 0x000fe4000800063f */
[----:B------:R-:W-:Y:S02]  /*0220*/  USHF.L.U32 UR6, UR6, 0x1, URZ ;  /* 0x0000000106067899 */ /* 0x000fe4000800063f */
[----:B0-----:R-:W-:Y:S02]  /*0230*/  ULEA UR8, UR8, UR4, 0x18 ;  /* 0x0000000408087291 */ /* 0x001fe4000f8ec03f */
[----:B------:R-:W-:-:S04]  /*0240*/  UIADD3 UR4, -UR5, 0x100000, URZ ;  /* 0x0010000005047890 */ /* 0x000fc8000fffe13f */
[----:B------:R-:W-:Y:S02]  /*0250*/  USHF.L.U32 UR5, UR4, 0xb, URZ ;  /* 0x0000000b04057899 */ /* 0x000fe4000800063f */
[----:B------:R-:W-:Y:S01]  /*0260*/  USHF.L.U32 UR4, UR4, 0x1, URZ ;  /* 0x0000000104047899 */ /* 0x000fe2000800063f */
[----:B------:R-:W0:Y:S11]  /*0270*/  FENCE.VIEW.ASYNC.S ;  /* 0x00000000000073c6 */ /* 0x000e360000000000 */
[----:B0-----:R0:W1:Y:S01]  /*0280*/  SYNCS.EXCH.64 URZ, [UR8], UR4 ;  /* 0x00000004083f75b2 */ /* 0x0010620008000100 */
[----:B------:R0:W2:Y:S01]  /*0290*/  SYNCS.EXCH.64 URZ, [UR8+0x28], UR6 ;  /* 0x00002806083f75b2 */ /* 0x0000a20008000100 */
[----:B------:R0:W3:Y:S01]  /*02a0*/  SYNCS.EXCH.64 URZ, [UR8+0x8], UR4 ;  /* 0x00000804083f75b2 */ /* 0x0000e20008000100 */
[----:B------:R0:W4:Y:S01]  /*02b0*/  SYNCS.EXCH.64 URZ, [UR8+0x30], UR6 ;  /* 0x00003006083f75b2 */ /* 0x0001220008000100 */
[----:B------:R0:W0:Y:S01]  /*02c0*/  SYNCS.EXCH.64 URZ, [UR8+0x10], UR4 ;  /* 0x00001004083f75b2 */ /* 0x0000220008000100 */
[----:B------:R0:W0:Y:S01]  /*02d0*/  SYNCS.EXCH.64 URZ, [UR8+0x38], UR6 ;  /* 0x00003806083f75b2 */ /* 0x0000220008000100 */
[----:B------:R0:W0:Y:S01]  /*02e0*/  SYNCS.EXCH.64 URZ, [UR8+0x18], UR4 ;  /* 0x00001804083f75b2 */ /* 0x0000220008000100 */
[----:B------:R0:W0:Y:S01]  /*02f0*/  SYNCS.EXCH.64 URZ, [UR8+0x40], UR6 ;  /* 0x00004006083f75b2 */ /* 0x0000220008000100 */
[----:B------:R0:W0:Y:S01]  /*0300*/  SYNCS.EXCH.64 URZ, [UR8+0x20], UR4 ;  /* 0x00002004083f75b2 */ /* 0x0000220008000100 */
[----:B------:R0:W0:Y:S01]  /*0310*/  SYNCS.EXCH.64 URZ, [UR8+0x48], UR6 ;  /* 0x00004806083f75b2 */ /* 0x0000220008000100 */
[----:B------:R-:W-:Y:S01]  /*0320*/  NOP ;  /* 0x0000000000007918 */ /* 0x000fe20000000000 */
.L_x_2:
[----:B------:R-:W5:Y:S01]  /*0330*/  S2UR UR12, SR_CTAID.X ;  /* 0x00000000000c79c3 */ /* 0x000f620000002500 */
[----:B------:R-:W-:Y:S01]  /*0340*/  SHF.R.S32.HI R0, RZ, 0x1f, R3 ;  /* 0x0000001fff007819 */ /* 0x000fe20000011403 */
[----:B------:R-:W1:Y:S01]  /*0350*/  SHFL.IDX PT, R15, R2, RZ, 0x1f ;  /* 0x00001fff020f7589 */ /* 0x000e6200000e0000 */
[----:B------:R-:W-:Y:S02]  /*0360*/  SHF.R.S32.HI R11, RZ, 0x1f, R8 ;  /* 0x0000001fff0b7819 */ /* 0x000fe40000011408 */
[----:B------:R-:W-:Y:S02]  /*0370*/  ELECT P0, URZ, PT ;  /* 0x00000000003f782f */ /* 0x000fe40003800000 */
[----:B------:R-:W-:Y:S01]  /*0380*/  LEA.HI R6, R0, R3, RZ, 0x3 ;  /* 0x0000000300067211 */ /* 0x000fe200078f18ff */
[----:B------:R2:W3:Y:S01]  /*0390*/  SHFL.IDX PT, R13, R2, RZ, 0x1f ;  /* 0x00001fff020d7589 */ /* 0x0004e200000e0000 */
[----:B------:R-:W-:Y:S02]  /*03a0*/  LEA.HI R11, R11, R8, RZ, 0x2 ;  /* 0x000000080b0b7211 */ /* 0x000fe400078f10ff */
[----:B------:R-:W-:-:S02]  /*03b0*/  ELECT P1, URZ, PT ;  /* 0x00000000003f782f */ /* 0x000fc40003820000 */
[--C-:B------:R-:W-:Y:S01]  /*03c0*/  SHF.R.S32.HI R9, RZ, 0x3, R6.reuse ;  /* 0x00000003ff097819 */ /* 0x100fe20000011406 */
[----:B0-----:R-:W-:Y:S01]  /*03d0*/  ULDC UR4, c[0x0][0x150] ;  /* 0x0000540000047ab9 */ /* 0x001fe20000000800 */
[----:B------:R-:W-:Y:S01]  /*03e0*/  SHF.R.S32.HI R12, RZ, 0x1f, R6 ;  /* 0x0000001fff0c7819 */ /* 0x000fe20000011406 */
[----:B------:R-:W0:Y:S01]  /*03f0*/  LDC R14, c[0x0][0x140] ;  /* 0x00005000ff0e7b82 */ /* 0x000e220000000800 */
[----:B------:R-:W4:Y:S01]  /*0400*/  S2R R6, SR_CTAID.Y ;  /* 0x0000000000067919 */ /* 0x000f220000002600 */
[----:B------:R-:W-:Y:S01]  /*0410*/  LOP3.LUT R11, R11, 0x3ffffffc, RZ, 0xc0, !PT ;  /* 0x3ffffffc0b0b7812 */ /* 0x000fe200078ec0ff */
[----:B------:R-:W-:Y:S01]  /*0420*/  UMOV UR11, 0x80 ;  /* 0x00000080000b7882 */ /* 0x000fe20000000000 */
[----:B------:R-:W-:Y:S01]  /*0430*/  LEA.HI R12, R12, R9, RZ, 0x2 ;  /* 0x000000090c0c7211 */ /* 0x000fe200078f10ff */
[----:B------:R-:W-:Y:S01]  /*0440*/  NOP ;  /* 0x0000000000007918 */ /* 0x000fe20000000000 */
[----:B--2---:R-:W-:Y:S01]  /*0450*/  SHF.R.S32.HI R2, RZ, 0x1f, R5 ;  /* 0x0000001fff027819 */ /* 0x004fe20000011405 */
[----:B------:R-:W-:Y:S01]  /*0460*/  IMAD.IADD R11, R8, 0x1, -R11 ;  /* 0x00000001080b7824 */ /* 0x000fe200078e0a0b */
[----:B------:R-:W-:Y:S01]  /*0470*/  LOP3.LUT R12, R12, 0xfffffffc, RZ, 0xc0, !PT ;  /* 0xfffffffc0c0c7812 */ /* 0x000fe200078ec0ff */
[----:B------:R-:W2:Y:S01]  /*0480*/  LDC R25, c[0x0][0x148] ;  /* 0x00005200ff197b82 */ /* 0x000ea20000000800 */
[----:B------:R-:W-:Y:S01]  /*0490*/  LEA.HI R2, R2, R5, RZ, 0x2 ;  /* 0x0000000502027211 */ /* 0x000fe200078f10ff */
[----:B------:R-:W-:Y:S01]  /*04a0*/  NOP ;  /* 0x0000000000007918 */ /* 0x000fe20000000000 */
[C---:B------:R-:W-:Y:S01]  /*04b0*/  VIADD R35, R10.reuse, 0xffffffff ;  /* 0xffffffff0a237836 */ /* 0x040fe20000000000 */
[----:B------:R-:W-:Y:S01]  /*04c0*/  ISETP.NE.AND P3, PT, R10, RZ, PT ;  /* 0x000000ff0a00720c */ /* 0x000fe20003f65270 */
[----:B------:R-:W-:Y:S01]  /*04d0*/  IMAD.IADD R12, R9, 0x1, -R12 ;  /* 0x00000001090c7824 */ /* 0x000fe200078e0a0c */
[----:B-----5:R-:W-:Y:S01]  /*04e0*/  I2FP.F32.U32 R9, UR12 ;  /* 0x0000000c00097c45 */ /* 0x020fe20008201000 */
[----:B------:R-:W-:Y:S01]  /*04f0*/  IMAD.MOV.U32 R153, RZ, RZ, 0x1 ;  /* 0x00000001ff997424 */ /* 0x000fe200078e00ff */
[----:B-1----:R-:W-:Y:S01]  /*0500*/  ISETP.NE.OR P0, PT, R15, RZ, !P0 ;  /* 0x000000ff0f00720c */ /* 0x002fe20004705670 */
[----:B------:R-:W-:Y:S01]  /*0510*/  IMAD R11, R11, 0x4, R12 ;  /* 0x000000040b0b7824 */ /* 0x000fe200078e020c */
[----:B---3--:R-:W-:Y:S01]  /*0520*/  ISETP.NE.OR P1, PT, R13, RZ, !P1 ;  /* 0x000000ff0d00720c */ /* 0x008fe20004f25670 */
[----:B------:R-:W-:Y:S01]  /*0530*/  FMUL R9, R9, UR4 ;  /* 0x0000000409097c20 */ /* 0x000fe20008400000 */
[----:B------:R-:W1:Y:S01]  /*0540*/  LDC R13, c[0x0][0x144] ;  /* 0x00005100ff0d7b82 */ /* 0x000e620000000800 */
[----:B------:R-:W-:Y:S01]  /*0550*/  LOP3.LUT R2, R2, 0xfffffffc, RZ, 0xc0, !PT ;  /* 0xfffffffc02027812 */ /* 0x000fe200078ec0ff */
[----:B------:R-:W-:Y:S01]  /*0560*/  ULDC UR4, c[0x0][0x154] ;  /* 0x0000550000047ab9 */ /* 0x000fe20000000800 */
[----:B------:R-:W-:Y:S01]  /*0570*/  SHF.R.S32.HI R8, RZ, 0x1f, R11 ;  /* 0x0000001fff087819 */ /* 0x000fe2000001140b */
[----:B------:R-:W-:Y:S01]  /*0580*/  IMAD.SHL.U32 R152, R11, 0x4, RZ ;  /* 0x000000040b987824 */ /* 0x000fe200078e00ff */
[----:B------:R-:W3:Y:S01]  /*0590*/  F2I.U32.TRUNC.NTZ R9, R9 ;  /* 0x0000000900097305 */ /* 0x000ee2000020f000 */
[----:B------:R-:W-:Y:S01]  /*05a0*/  IMAD.IADD R5, R5, 0x1, -R2 ;  /* 0x0000000105057824 */ /* 0x000fe200078e0a02 */
[----:B------:R-:W-:-:S02]  /*05b0*/  LEA.HI R8, R8, R11, RZ, 0x2 ;  /* 0x0000000b08087211 */ /* 0x000fc400078f10ff */
[----:B------:R-:W-:Y:S01]  /*05c0*/  VOTEU.ALL UP2, P0 ;  /* 0x00000000003f7886 */ /* 0x000fe20000040000 */
[----:B------:R-:W-:Y:S01]  /*05d0*/  LOP3.LUT R152, R11, 0xc, R152, 0x78, !PT ;  /* 0x0000000c0b987812 */ /* 0x000fe200078e7898 */
[----:B------:R-:W-:Y:S01]  /*05e0*/  VOTEU.ALL UP3, P1 ;  /* 0x00000000003f7886 */ /* 0x000fe20000860000 */
[----:B----4-:R-:W-:Y:S01]  /*05f0*/  I2FP.F32.U32 R2, R6 ;  /* 0x0000000600027245 */ /* 0x010fe20000201000 */
[----:B------:R-:W-:Y:S01]  /*0600*/  VOTEU.ALL UP4, P1 ;  /* 0x00000000003f7886 */ /* 0x000fe20000880000 */
[----:B------:R-:W4:Y:S01]  /*0610*/  @!UP2 S2UR UR7, SR_CgaCtaId ;  /* 0x000000000007a9c3 */ /* 0x000f220000008800 */
[----:B------:R-:W-:Y:S01]  /*0620*/  LOP3.LUT R8, R8, 0xfffffffc, RZ, 0xc0, !PT ;  /* 0xfffffffc08087812 */ /* 0x000fe200078ec0ff */
[----:B------:R-:W-:Y:S01]  /*0630*/  @!UP2 UMOV UR6, 0x400 ;  /* 0x000004000006a882 */ /* 0x000fe20000000000 */
[----:B------:R-:W-:Y:S01]  /*0640*/  FMUL R2, R2, UR4 ;  /* 0x0000000402027c20 */ /* 0x000fe20008400000 */
[----:B------:R-:W-:Y:S01]  /*0650*/  UMOV UR4, 0x20 ;  /* 0x0000002000047882 */ /* 0x000fe20000000000 */
[----:B------:R-:W-:Y:S01]  /*0660*/  @!UP3 UMOV UR9, 0x400 ;  /* 0x000004000009b882 */ /* 0x000fe20000000000 */
[----:B---3--:R-:W-:Y:S01]  /*0670*/  IMAD.MOV R12, RZ, RZ, -R9 ;  /* 0x000000ffff0c7224 */ /* 0x008fe200078e0a09 */
[----:B------:R-:W-:-:S04]  /*0680*/  @!UP2 UIADD3 UR4, -UR4, 0x100000, URZ ;  /* 0x001000000404a890 */ /* 0x000fc8000fffe13f */
[----:B------:R-:W-:Y:S02]  /*0690*/  @!UP2 USHF.L.U32 UR5, UR4, 0xb, URZ ;  /* 0x0000000b0405a899 */ /* 0x000fe4000800063f */
[----:B------:R-:W-:Y:S01]  /*06a0*/  @!UP2 USHF.L.U32 UR4, UR4, 0x1, URZ ;  /* 0x000000010404a899 */ /* 0x000fe2000800063f */
[----:B------:R-:W3:Y:S01]  /*06b0*/  @!UP3 S2UR UR10, SR_CgaCtaId ;  /* 0x00000000000ab9c3 */ /* 0x000ee20000008800 */
[----:B------:R-:W-:Y:S01]  /*06c0*/  IMAD.IADD R8, R11, 0x1, -R8 ;  /* 0x000000010b087824 */ /* 0x000fe200078e0a08 */
[----:B------:R-:W5:Y:S01]  /*06d0*/  F2I.U32.TRUNC.NTZ R2, R2 ;  /* 0x0000000200027305 */ /* 0x000f62000020f000 */
[----:B-1----:R-:W-:Y:S01]  /*06e0*/  IMAD R21, R13, R12, UR12 ;  /* 0x0000000c0d157e24 */ /* 0x002fe2000f8e020c */
[----:B------:R-:W-:Y:S01]  /*06f0*/  VOTEU.ALL UP5, P1 ;  /* 0x00000000003f7886 */ /* 0x000fe200008a0000 */
[----:B0-----:R-:W-:Y:S01]  /*0700*/  ISETP.EQ.U32.AND P2, PT, R14, 0x1, PT ;  /* 0x000000010e00780c */ /* 0x001fe20003f42070 */
[----:B------:R-:W-:Y:S01]  /*0710*/  VOTEU.ALL UP0, P0 ;  /* 0x00000000003f7886 */ /* 0x000fe20000000000 */
[----:B------:R-:W-:Y:S01]  /*0720*/  VOTEU.ALL UP1, P0 ;  /* 0x00000000003f7886 */ /* 0x000fe20000020000 */
[----:B------:R-:W-:Y:S01]  /*0730*/  ISETP.NE.AND P4, PT, R8, R21, PT ;  /* 0x000000150800720c */ /* 0x000fe20003f85270 */
[----:B------:R0:W1:Y:S01]  /*0740*/  SHFL.IDX PT, R14, R7, RZ, 0x1f ;  /* 0x00001fff070e7589 */ /* 0x00006200000e0000 */
[----:B------:R-:W-:-:S02]  /*0750*/  LOP3.LUT P0, RZ, R3, 0x7, RZ, 0xc0, !PT ;  /* 0x0000000703ff7812 */ /* 0x000fc4000780c0ff */
[----:B------:R-:W-:Y:S02]  /*0760*/  ISETP.GE.U32.AND P6, PT, R35, 0x2, PT ;  /* 0x000000022300780c */ /* 0x000fe40003fc6070 */
[----:B------:R-:W-:Y:S01]  /*0770*/  ISETP.LT.U32.AND P0, PT, R152, 0x10, !P0 ;  /* 0x000000109800780c */ /* 0x000fe20004701070 */
[----:B----4-:R-:W-:Y:S01]  /*0780*/  @!UP2 ULEA UR8, UR7, UR6, 0x18 ;  /* 0x000000060708a291 */ /* 0x010fe2000f8ec03f */
[----:B-----5:R-:W-:Y:S01]  /*0790*/  IMAD.MOV R20, RZ, RZ, -R2 ;  /* 0x000000ffff147224 */ /* 0x020fe200078e0a02 */
[----:B------:R-:W-:-:S04]  /*07a0*/  @!UP3 UIADD3 UR6, -UR11, 0x100000, URZ ;  /* 0x001000000b06b890 */ /* 0x000fc8000fffe13f */
[----:B------:R-:W-:Y:S02]  /*07b0*/  @!UP3 USHF.L.U32 UR7, UR6, 0xb, URZ ;  /* 0x0000000b0607b899 */ /* 0x000fe4000800063f */
[----:B------:R-:W-:Y:S01]  /*07c0*/  @!UP3 USHF.L.U32 UR6, UR6, 0x1, URZ ;  /* 0x000000010606b899 */ /* 0x000fe2000800063f */
[----:B------:R-:W-:Y:S01]  /*07d0*/  VOTEU.ALL UP2, P1 ;  /* 0x00000000003f7886 */ /* 0x000fe20000840000 */
[----:B------:R-:W-:Y:S01]  /*07e0*/  @P4 SHF.R.S32.HI R9, RZ, 0x1f, R152 ;  /* 0x0000001fff094819 */ /* 0x000fe20000011498 */
[----:B--2---:R-:W-:Y:S01]  /*07f0*/  IMAD R2, R25, R20, R6 ;  /* 0x0000001419027224 */ /* 0x004fe200078e0206 */
[----:B---3--:R-:W-:Y:S02]  /*0800*/  @!UP3 ULEA UR9, UR10, UR9, 0x18 ;  /* 0x000000090a09b291 */ /* 0x008fe4000f8ec03f */
[----:B------:R-:W-:Y:S01]  /*0810*/  @P4 LEA.HI R9, R9, R152, RZ, 0x2 ;  /* 0x0000009809094211 */ /* 0x000fe200078f10ff */
[----:B------:R-:W-:Y:S01]  /*0820*/  VOTEU.ALL UP3, P1 ;  /* 0x00000000003f7886 */ /* 0x000fe20000860000 */
[----:B------:R-:W-:Y:S01]  /*0830*/  ISETP.NE.AND P1, PT, R5, 0x3, PT ;  /* 0x000000030500780c */ /* 0x000fe20003f25270 */
[----:B------:R-:W2:Y:S02]  /*0840*/  FENCE.VIEW.ASYNC.S ;  /* 0x00000000000073c6 */ /* 0x000ea40000000000 */
[----:B--2---:R0:W2:Y:S01]  /*0850*/  @!UP0 SYNCS.EXCH.64 URZ, [UR8+0x80], UR4 ;  /* 0x00008004083f85b2 */ /* 0x0040a20008000100 */
[----:B------:R-:W-:-:S02]  /*0860*/  @P4 SHF.R.S32.HI R9, RZ, 0x2, R9 ;  /* 0x00000002ff094819 */ /* 0x000fc40000011409 */
[----:B------:R-:W-:Y:S02]  /*0870*/  ISETP.EQ.OR P1, PT, R5, RZ, !P1 ;  /* 0x000000ff0500720c */ /* 0x000fe40004f22670 */
[----:B------:R-:W-:Y:S02]  /*0880*/  @P4 ISETP.NE.AND P5, PT, R9, R2, PT ;  /* 0x000000020900420c */ /* 0x000fe40003fa5270 */
[----:B------:R-:W-:Y:S02]  /*0890*/  ISETP.EQ.AND P1, PT, R10, RZ, P1 ;  /* 0x000000ff0a00720c */ /* 0x000fe40000f22270 */
[----:B------:R-:W-:Y:S02]  /*08a0*/  SEL R2, RZ, 0x1, !P0 ;  /* 0x00000001ff027807 */ /* 0x000fe40004000000 */
[----:B------:R-:W-:Y:S02]  /*08b0*/  @P4 SEL R153, RZ, 0x1, P5 ;  /* 0x00000001ff994807 */ /* 0x000fe40002800000 */
[----:B------:R-:W-:-:S02]  /*08c0*/  SEL R16, RZ, 0x1, !P1 ;  /* 0x00000001ff107807 */ /* 0x000fc40004800000 */
[----:B------:R-:W-:Y:S01]  /*08d0*/  LOP3.LUT R153, R153, R2, RZ, 0xc0, !PT ;  /* 0x0000000299997212 */ /* 0x000fe200078ec0ff */
[----:B------:R0:W3:Y:S01]  /*08e0*/  @!UP1 SYNCS.EXCH.64 URZ, [UR8+0x88], UR4 ;  /* 0x00008804083f95b2 */ /* 0x0000e20008000100 */
[----:B------:R-:W-:Y:S01]  /*08f0*/  NOP ;  /* 0x0000000000007918 */ /* 0x000fe20000000000 */
[----:B------:R-:W-:Y:S01]  /*0900*/  SEL R16, R16, 0x2, P6 ;  /* 0x0000000210107807 */ /* 0x000fe20003000000 */
[----:B------:R0:W4:Y:S01]  /*0910*/  @!UP2 SYNCS.EXCH.64 URZ, [UR9+0x60], UR6 ;  /* 0x00006006093fa5b2 */ /* 0x0001220008000100 */
[----:B------:R0:W0:Y:S01]  /*0920*/  @!UP3 SYNCS.EXCH.64 URZ, [UR9+0x68], UR6 ;  /* 0x00006806093fb5b2 */ /* 0x0000220008000100 */
[----:B------:R0:W0:Y:S01]  /*0930*/  @!UP4 SYNCS.EXCH.64 URZ, [UR9+0x70], UR6 ;  /* 0x00007006093fc5b2 */ /* 0x0000220008000100 */
[----:B------:R0:W0:Y:S01]  /*0940*/  @!UP5 SYNCS.EXCH.64 URZ, [UR9+0x78], UR6 ;  /* 0x00007806093fd5b2 */ /* 0x0000220008000100 */
[----:B------:R-:W-:Y:S01]  /*0950*/  NOP ;  /* 0x0000000000007918 */ /* 0x000fe20000000000 */
[----:B-12---:R-:W-:Y:S05]  /*0960*/  @!P2 BRA `(.L_x_3) ;  /* 0x000000000008a947 */ /* 0x006fea0003800000 */
[----:B0--34-:R-:W-:Y:S01]  /*0970*/  UCGABAR_ARV ;  /* 0x00000000000079c7 */ /* 0x019fe20008000000 */
[----:B------:R-:W-:Y:S05]  /*0980*/  BRA `(.L_x_4) ;  /* 0x0000000000047947 */ /* 0x000fea0003800000 */
.L_x_3:
[----:B0--34-:R-:W-:Y:S01]  /*0990*/  NOP ;  /* 0x0000000000007918 */ /* 0x019fe20000000000 */
.L_x_4:
[----:B------:R-:W-:Y:S01]  /*09a0*/  ULDC.64 UR4, c[0x0][0x598] ;  /* 0x0001660000047ab9 */ /* 0x000fe20000000a00 */
[----:B------:R-:W-:Y:S01]  /*09b0*/  ULDC.64 UR36, c[0x0][0x208] ;  /* 0x0000820000247ab9 */ /* 0x000fe20000000a00 */
[----:B------:R-:W-:-:S04]  /*09c0*/  ISETP.NE.U32.AND P0, PT, RZ, UR4, PT ;  /* 0x00000004ff007c0c */ /* 0x000fc8000bf05070 */
[----:B------:R-:W-:-:S13]  /*09d0*/  ISETP.NE.AND.EX P0, PT, RZ, UR5, PT, P0 ;  /* 0x00000005ff007c0c */ /* 0x000fda000bf05300 */
[----:B------:R-:W-:Y:S05]  /*09e0*/  @!P0 BRA `(.L_x_5) ;  /* 0x00000000001c8947 */ /* 0x000fea0003800000 */
[----:B------:R-:W0:Y:S02]  /*09f0*/  LDC.64 R8, c[0x0][0x598] ;  /* 0x00016600ff087b82 */ /* 0x000e240000000a00 */
[----:B0-----:R-:W2:Y:S02]  /*0a00*/  LDG.E.64 R8, desc[UR36][R8.64] ;  /* 0x0000002408087981 */ /* 0x001ea4000c1e1b00 */
[----:B--2---:R-:W-:-:S04]  /*0a10*/  ISETP.NE.U32.AND P0, PT, R8, RZ, PT ;  /* 0x000000ff0800720c */ /* 0x004fc80003f05070 */
[----:B------:R-:W-:-:S13]  /*0a20*/  ISETP.NE.AND.EX P0, PT, R9, RZ, PT, P0 ;  /* 0x000000ff0900720c */ /* 0x000fda0003f05300 */
[----:B------:R-:W-:Y:S05]  /*0a30*/  @!P0 BRA `(.L_x_5) ;  /* 0x0000000000088947 */ /* 0x000fea0003800000 */
[----:B------:R0:W5:Y:S01]  /*0a40*/  LD.E R154, desc[UR36][R8.64] ;  /* 0x00000024089a7980 */ /* 0x000162000c101900 */
[----:B------:R-:W-:Y:S05]  /*0a50*/  BRA `(.L_x_6) ;  /* 0x0000000000247947 */ /* 0x000fea0003800000 */
.L_x_5:
[----:B------:R-:W-:Y:S02]  /*0a60*/  ULDC.64 UR4, c[0x0][0x588] ;  /* 0x0001620000047ab9 */ /* 0x000fe40000000a00 */
[----:B------:R-:W-:-:S04]  /*0a70*/  ISETP.NE.U32.AND P0, PT, RZ, UR4, PT ;  /* 0x00000004ff007c0c */ /* 0x000fc8000bf05070 */
[----:B------:R-:W-:-:S13]  /*0a80*/  ISETP.NE.AND.EX P0, PT, RZ, UR5, PT, P0 ;  /* 0x00000005ff007c0c */ /* 0x000fda000bf05300 */
[----:B------:R-:W-:Y:S05]  /*0a90*/  @!P0 BRA `(.L_x_7) ;  /* 0x00000000000c8947 */ /* 0x000fea0003800000 */
[----:B------:R-:W0:Y:S02]  /*0aa0*/  LDC.64 R154, c[0x0][0x588] ;  /* 0x00016200ff9a7b82 */ /* 0x000e240000000a00 */
[----:B0-----:R1:W5:Y:S01]  /*0ab0*/  LDG.E R154, desc[UR36][R154.64] ;  /* 0x000000249a9a7981 */ /* 0x001362000c1e1900 */
[----:B------:R-:W-:Y:S05]  /*0ac0*/  BRA `(.L_x_6) ;  /* 0x0000000000087947 */ /* 0x000fea0003800000 */
.L_x_7:
[----:B------:R-:W-:Y:S02]  /*0ad0*/  ULDC UR4, c[0x0][0x580] ;  /* 0x0001600000047ab9 */ /* 0x000fe40000000800 */
[----:B------:R-:W-:-:S07]  /*0ae0*/  IMAD.U32 R154, RZ, RZ, UR4 ;  /* 0x00000004ff9a7e24 */ /* 0x000fce000f8e00ff */
.L_x_6:
[----:B------:R-:W-:Y:S02]  /*0af0*/  ULDC.64 UR4, c[0x0][0x5a0] ;  /* 0x0001680000047ab9 */ /* 0x000fe40000000a00 */
[----:B------:R-:W-:-:S04]  /*0b00*/  ISETP.NE.U32.AND P0, PT, RZ, UR4, PT ;  /* 0x00000004ff007c0c */ /* 0x000fc8000bf05070 */
[----:B------:R-:W-:-:S13]  /*0b10*/  ISETP.NE.AND.EX P0, PT, RZ, UR5, PT, P0 ;  /* 0x00000005ff007c0c */ /* 0x000fda000bf05300 */
[----:B------:R-:W-:Y:S05]  /*0b20*/  @!P0 BRA `(.L_x_8) ;  /* 0x00000000001c8947 */ /* 0x000fea0003800000 */
[----:B0-----:R-:W0:Y:S02]  /*0b30*/  LDC.64 R8, c[0x0][0x5a0] ;  /* 0x00016800ff087b82 */ /* 0x001e240000000a00 */
[----:B0-----:R-:W2:Y:S02]  /*0b40*/  LDG.E.64 R8, desc[UR36][R8.64] ;  /* 0x0000002408087981 */ /* 0x001ea4000c1e1b00 */
[----:B--2---:R-:W-:-:S04]  /*0b50*/  ISETP.NE.U32.AND P0, PT, R8, RZ, PT ;  /* 0x000000ff0800720c */ /* 0x004fc80003f05070 */
[----:B------:R-:W-:-:S13]  /*0b60*/  ISETP.NE.AND.EX P0, PT, R9, RZ, PT, P0 ;  /* 0x000000ff0900720c */ /* 0x000fda0003f05300 */
[----:B------:R-:W-:Y:S05]  /*0b70*/  @!P0 BRA `(.L_x_8) ;  /* 0x0000000000088947 */ /* 0x000fea0003800000 */
[----:B-1----:R0:W5:Y:S01]  /*0b80*/  LD.E R155, desc[UR36][R8.64] ;  /* 0x00000024089b7980 */ /* 0x002162000c101900 */
[----:B------:R-:W-:Y:S05]  /*0b90*/  BRA `(.L_x_9) ;  /* 0x0000000000247947 */ /* 0x000fea0003800000 */
.L_x_8:
[----:B------:R-:W-:Y:S02]  /*0ba0*/  ULDC.64 UR4, c[0x0][0x590] ;  /* 0x0001640000047ab9 */ /* 0x000fe40000000a00 */
[----:B------:R-:W-:-:S04]  /*0bb0*/  ISETP.NE.U32.AND P0, PT, RZ, UR4, PT ;  /* 0x00000004ff007c0c */ /* 0x000fc8000bf05070 */
[----:B------:R-:W-:-:S13]  /*0bc0*/  ISETP.NE.AND.EX P0, PT, RZ, UR5, PT, P0 ;  /* 0x00000005ff007c0c */ /* 0x000fda000bf05300 */
[----:B------:R-:W-:Y:S05]  /*0bd0*/  @!P0 BRA `(.L_x_10) ;  /* 0x00000000000c8947 */ /* 0x000fea0003800000 */
[----:B0-----:R-:W1:Y:S02]  /*0be0*/  LDC.64 R8, c[0x0][0x590] ;  /* 0x00016400ff087b82 */ /* 0x001e640000000a00 */
[----:B-1----:R1:W5:Y:S01]  /*0bf0*/  LDG.E R155, desc[UR36][R8.64] ;  /* 0x00000024089b7981 */ /* 0x002362000c1e1900 */
[----:B------:R-:W-:Y:S05]  /*0c00*/  BRA `(.L_x_9) ;  /* 0x0000000000087947 */ /* 0x000fea0003800000 */
.L_x_10:
[----:B------:R-:W-:Y:S02]  /*0c10*/  ULDC UR4, c[0x0][0x584] ;  /* 0x0001610000047ab9 */ /* 0x000fe40000000800 */
[----:B-1----:R-:W-:-:S07]  /*0c20*/  IMAD.U32 R155, RZ, RZ, UR4 ;  /* 0x00000004ff9b7e24 */ /* 0x002fce000f8e00ff */
.L_x_9:
[----:B------:R-:W2:Y:S01]  /*0c30*/  LDC R2, c[0x0][0x65c] ;  /* 0x00019700ff027b82 */ /* 0x000ea20000000800 */
[----:B------:R-:W-:Y:S01]  /*0c40*/  ULDC UR6, c[0x0][0x28c] ;  /* 0x0000a30000067ab9 */ /* 0x000fe20000000800 */
[----:B------:R-:W-:Y:S01]  /*0c50*/  ISETP.NE.AND P0, PT, R10, 0x2, PT ;  /* 0x000000020a00780c */ /* 0x000fe20003f05270 */
[----:B------:R-:W-:Y:S01]  /*0c60*/  UIADD3 UR6, UR6, 0x3f, URZ ;  /* 0x0000003f06067890 */ /* 0x000fe2000fffe03f */
[----:B01----:R-:W-:Y:S01]  /*0c70*/  IMAD.U32 R8, RZ, RZ, UR12 ;  /* 0x0000000cff087e24 */ /* 0x003fe2000f8e00ff */
[----:B------:R-:W-:Y:S01]  /*0c80*/  UMOV UR38, URZ ;  /* 0x0000003f00267c82 */ /* 0x000fe20008000000 */
[----:B------:R-:W-:Y:S01]  /*0c90*/  IMAD.MOV.U32 R9, RZ, RZ, RZ ;  /* 0x000000ffff097224 */ /* 0x000fe200078e00ff */
[----:B------:R-:W-:Y:S01]  /*0ca0*/  USHF.R.S32.HI UR7, URZ, 0x1f, UR6 ;  /* 0x0000001f3f077899 */ /* 0x000fe20008011406 */
[----:B------:R-:W-:Y:S01]  /*0cb0*/  UMOV UR39, URZ ;  /* 0x0000003f00277c82 */ /* 0x000fe20008000000 */
[----:B------:R-:W-:Y:S02]  /*0cc0*/  ULDC.64 UR8, c[0x0][0x650] ;  /* 0x0001940000087ab9 */ /* 0x000fe40000000a00 */
[----:B------:R-:W-:-:S04]  /*0cd0*/  ULEA.HI UR7, UR7, UR6, URZ, 0x6 ;  /* 0x0000000607077291 */ /* 0x000fc8000f8f303f */
[----:B------:R-:W-:Y:S01]  /*0ce0*/  USHF.R.S32.HI UR40, URZ, 0x6, UR7 ;  /* 0x000000063f287899 */ /* 0x000fe20008011407 */
[----:B--2---:R-:W-:-:S13]  /*0cf0*/  ISETP.NE.AND P1, PT, R2, 0x1, PT ;  /* 0x000000010200780c */ /* 0x004fda0003f25270 */
[----:B------:R-:W0:Y:S01]  /*0d00*/  @P1 LDC R19, c[0x0][0x10] ;  /* 0x00000400ff131b82 */ /* 0x000e220000000800 */
[----:B------:R-:W-:Y:S02]  /*0d10*/  @P1 IMAD.MOV.U32 R7, RZ, RZ, RZ ;  /* 0x000000ffff071224 */ /* 0x000fe400078e00ff */
[----:B------:R-:W-:-:S05]  /*0d20*/  @P1 IMAD.MOV.U32 R17, RZ, RZ, RZ ;  /* 0x000000ffff111224 */ /* 0x000fca00078e00ff */
[----:B------:R-:W1:Y:S01]  /*0d30*/  @!P1 LDC R11, c[0x0][0xc] ;  /* 0x00000300ff0b9b82 */ /* 0x000e620000000800 */
[----:B------:R-:W-:Y:S01]  /*0d40*/  ULDC UR4, c[0x0][0xc] ;  /* 0x0000030000047ab9 */ /* 0x000fe20000000800 */
[----:B------:R-:W-:Y:S02]  /*0d50*/  ULDC UR5, c[0x0][0x10] ;  /* 0x0000040000057ab9 */ /* 0x000fe40000000800 */
[----:B------:R-:W-:-:S04]  /*0d60*/  UIMAD.WIDE.U32 UR4, UR4, UR5, URZ ;  /* 0x00000005040472a5 */ /* 0x000fc8000f8e003f */
[----:B------:R-:W2:Y:S01]  /*0d70*/  LDC R2, c[0x0][0x14] ;  /* 0x00000500ff027b82 */ /* 0x000ea20000000800 */
[----:B0-----:R-:W-:-:S04]  /*0d80*/  @P1 IMAD.WIDE.U32 R18, R19, UR12, R6 ;  /* 0x0000000c13121c25 */ /* 0x001fc8000f8e0006 */
[----:B------:R-:W-:Y:S02]  /*0d90*/  @P1 IMAD.IADD R17, R19, 0x1, R17 ;  /* 0x0000000113111824 */ /* 0x000fe400078e0211 */
[----:B-1----:R-:W-:-:S04]  /*0da0*/  @!P1 IMAD.WIDE.U32 R8, R6, R11, R8 ;  /* 0x0000000b06089225 */ /* 0x002fc800078e0008 */
[----:B------:R-:W-:Y:S02]  /*0db0*/  @!P1 IMAD.MOV.U32 R18, RZ, RZ, R8 ;  /* 0x000000ffff129224 */ /* 0x000fe400078e0008 */
[----:B------:R-:W-:Y:S02]  /*0dc0*/  @!P1 IMAD.MOV.U32 R17, RZ, RZ, R9 ;  /* 0x000000ffff119224 */ /* 0x000fe400078e0009 */
[----:B--2---:R-:W-:-:S04]  /*0dd0*/  IMAD.WIDE.U32 R12, R2, UR4, RZ ;  /* 0x00000004020c7c25 */ /* 0x004fc8000f8e00ff */
[----:B------:R-:W-:Y:S01]  /*0de0*/  IMAD R23, R2, UR5, RZ ;  /* 0x0000000502177c24 */ /* 0x000fe2000f8e02ff */
[----:B------:R0:W-:Y:S03]  /*0df0*/  STL.64 [R1], R12 ;  /* 0x0000000c01007387 */ /* 0x0001e60000100a00 */
[----:B------:R-:W-:Y:S01]  /*0e00*/  IMAD.IADD R23, R13, 0x1, R23 ;  /* 0x000000010d177824 */ /* 0x000fe200078e0217 */
[----:B------:R-:W-:Y:S06]  /*0e10*/  @P0 BRA `(.L_x_11) ;  /* 0x0000000000200947 */ /* 0x000fec0003800000 */
[----:B------:R-:W-:Y:S01]  /*0e20*/  UISETP.GE.U32.AND UP0, UPT, UR40, 0x5, UPT ;  /* 0x000000052800788c */ /* 0x000fe2000bf06070 */
[----:B------:R-:W-:Y:S01]  /*0e30*/  IADD3 R18, P0, R18, R12, RZ ;  /* 0x0000000c12127210 */ /* 0x000fe20007f1e0ff */
[----:B------:R-:W-:Y:S01]  /*0e40*/  UIMAD.WIDE.U32 UR4, UR40, -0x33333333, URZ ;  /* 0xcccccccd280478a5 */ /* 0x000fe2000f8e003f */
[----:B------:R-:W-:-:S03]  /*0e50*/  UMOV UR39, URZ ;  /* 0x0000003f00277c82 */ /* 0x000fc60008000000 */
[----:B------:R-:W-:Y:S01]  /*0e60*/  USHF.R.U32.HI UR4, URZ, 0x2, UR5 ;  /* 0x000000023f047899 */ /* 0x000fe20008011605 */
[----:B------:R-:W-:-:S03]  /*0e70*/  IMAD.X R17, R23, 0x1, R17, P0 ;  /* 0x0000000117117824 */ /* 0x000fc600000e0611 */
[----:B------:R-:W-:Y:S02]  /*0e80*/  UIMAD UR38, UR4, -0x5, UR40 ;  /* 0xfffffffb042678a4 */ /* 0x000fe4000f8e0228 */
[----:B------:R-:W-:-:S12]  /*0e90*/  @UP0 ULOP3.LUT UR39, UR4, 0x1, URZ, 0xc0, !UPT ;  /* 0x0000000104270892 */ /* 0x000fd8000f8ec03f */
.L_x_11:
[----:B------:R-:W-:Y:S01]  /*0ea0*/  ISETP.GE.U32.AND P0, PT, R18, UR8, PT ;  /* 0x0000000812007c0c */ /* 0x000fe2000bf06070 */
[----:B------:R-:W-:Y:S01]  /*0eb0*/  IMAD.MOV.U32 R19, RZ, RZ, -0x1 ;  /* 0xffffffffff137424 */ /* 0x000fe200078e00ff */
[----:B------:R-:W-:Y:S01]  /*0ec0*/  PRMT R8, RZ, 0x7610, R8 ;  /* 0x00007610ff087816 */ /* 0x000fe20000000008 */
[----:B------:R-:W-:Y:S01]  /*0ed0*/  IMAD.MOV.U32 R22, RZ, RZ, -0x1 ;  /* 0xffffffffff167424 */ /* 0x000fe200078e00ff */
[----:B------:R-:W-:Y:S01]  /*0ee0*/  ISETP.GE.U32.AND.EX P0, PT, R17, UR9, PT, P0 ;  /* 0x0000000911007c0c */ /* 0x000fe2000bf06100 */
[----:B------:R-:W-:-:S12]  /*0ef0*/  IMAD.MOV.U32 R2, RZ, RZ, -0x1 ;  /* 0xffffffffff027424 */ /* 0x000fd800078e00ff */
[----:B------:R-:W-:Y:S05]  /*0f00*/  @P0 BRA `(.L_x_12) ;  /* 0x00000004002c0947 */ /* 0x000fea0003800000 */
[----:B------:R-:W1:Y:S01]  /*0f10*/  LDC.64 R26, c[0x0][0x628] ;  /* 0x00018a00ff1a7b82 */ /* 0x000e620000000a00 */
[----:B------:R-:W-:Y:S02]  /*0f20*/  IMAD.MOV.U32 R8, RZ, RZ, R18 ;  /* 0x000000ffff087224 */ /* 0x000fe400078e0012 */
[----:B------:R-:W-:-:S05]  /*0f30*/  IMAD.MOV.U32 R9, RZ, RZ, R17 ;  /* 0x000000ffff097224 */ /* 0x000fca00078e0011 */
[----:B------:R-:W2:Y:S08]  /*0f40*/  LDC R2, c[0x0][0x630] ;  /* 0x00018c00ff027b82 */ /* 0x000eb00000000800 */
[----:B------:R-:W3:Y:S01]  /*0f50*/  LDC.64 R28, c[0x0][0x620] ;  /* 0x00018800ff1c7b82 */ /* 0x000ee20000000a00 */
[----:B-1----:R-:W-:-:S04]  /*0f60*/  ISETP.NE.U32.AND P0, PT, R26, RZ, PT ;  /* 0x000000ff1a00720c */ /* 0x002fc80003f05070 */
[----:B------:R-:W-:-:S13]  /*0f70*/  ISETP.NE.AND.EX P0, PT, R27, RZ, PT, P0 ;  /* 0x000000ff1b00720c */ /* 0x000fda0003f05300 */
[----:B--23--:R-:W-:Y:S05]  /*0f80*/  @!P0 BRA `(.L_x_13) ;  /* 0x0000000000288947 */ /* 0x00cfea0003800000 */
[----:B0-----:R-:W0:Y:S02]  /*0f90*/  LDC R13, c[0x0][0x634] ;  /* 0x00018d00ff0d7b82 */ /* 0x001e240000000800 */
[----:B0-----:R-:W-:-:S05]  /*0fa0*/  IADD3 R13, P0, R18, R13, RZ ;  /* 0x0000000d120d7210 */ /* 0x001fca0007f1e0ff */
[----:B------:R-:W-:-:S04]  /*0fb0*/  IMAD.X R15, RZ, RZ, R17, P0 ;  /* 0x000000ffff0f7224 */ /* 0x000fc800000e0611 */
[----:B------:R-:W-:-:S04]  /*0fc0*/  IMAD.WIDE.U32 R8, R15, R26, RZ ;  /* 0x0000001a0f087225 */ /* 0x000fc800078e00ff */
[----:B------:R-:W-:-:S04]  /*0fd0*/  IMAD.WIDE.U32 R10, P0, R13, R27, R8 ;  /* 0x0000001b0d0a7225 */ /* 0x000fc80007800008 */
[----:B------:R-:W-:-:S04]  /*0fe0*/  IMAD.WIDE.U32 R8, R13, R26, RZ ;  /* 0x0000001a0d087225 */ /* 0x000fc800078e00ff */
[----:B------:R-:W-:Y:S01]  /*0ff0*/  IMAD.X R13, RZ, RZ, RZ, P0 ;  /* 0x000000ffff0d7224 */ /* 0x000fe200000e06ff */
[----:B------:R-:W-:Y:S01]  /*1000*/  IADD3 RZ, P0, R9, R10, RZ ;  /* 0x0000000a09ff7210 */ /* 0x000fe20007f1e0ff */
[----:B------:R-:W-:-:S04]  /*1010*/  IMAD.MOV.U32 R12, RZ, RZ, R11 ;  /* 0x000000ffff0c7224 */ /* 0x000fc800078e000b */
[----:B------:R-:W-:-:S08]  /*1020*/  IMAD.WIDE.U32.X R8, R15, R27, R12, P0 ;  /* 0x0000001b0f087225 */ /* 0x000fd000000e040c */
.L_x_13:
[----:B------:R-:W1:Y:S01]  /*1030*/  LDC.64 R32, c[0x0][0x640] ;  /* 0x00019000ff207b82 */ /* 0x000e620000000a00 */
[-C--:B------:R-:W-:Y:S01]  /*1040*/  SHF.R.U64 R30, R8, R2.reuse, R9 ;  /* 0x00000002081e7219 */ /* 0x080fe20000001209 */
[----:B------:R-:W-:Y:S01]  /*1050*/  IMAD.MOV.U32 R19, RZ, RZ, R17 ;  /* 0x000000ffff137224 */ /* 0x000fe200078e0011 */
[----:B------:R-:W-:Y:S01]  /*1060*/  SHF.R.U32.HI R2, RZ, R2, R9 ;  /* 0x00000002ff027219 */ /* 0x000fe20000011609 */
[----:B------:R-:W-:Y:S01]  /*1070*/  IMAD.MOV.U32 R26, RZ, RZ, 0x1 ;  /* 0x00000001ff1a7424 */ /* 0x000fe200078e00ff */
[----:B------:R-:W-:-:S03]  /*1080*/  IADD3 R11, P0, RZ, -R30, RZ ;  /* 0x8000001eff0b7210 */ /* 0x000fc60007f1e0ff */
[----:B------:R-:W2:Y:S02]  /*1090*/  LDC R10, c[0x0][0x618] ;  /* 0x00018600ff0a7b82 */ /* 0x000ea40000000800 */
[----:B------:R-:W-:-:S04]  /*10a0*/  IMAD.X R9, RZ, RZ, ~R2, P0 ;  /* 0x000000ffff097224 */ /* 0x000fc800000e0e02 */
[-C--:B------:R-:W-:Y:S02]  /*10b0*/  IMAD R2, R9, R28.reuse, RZ ;  /* 0x0000001c09027224 */ /* 0x080fe400078e02ff */
[----:B0-----:R-:W0:Y:S01]  /*10c0*/  LDC R13, c[0x0][0x608] ;  /* 0x00018200ff0d7b82 */ /* 0x001e220000000800 */
[----:B------:R-:W-:-:S04]  /*10d0*/  IMAD.WIDE.U32 R8, R11, R28, R18 ;  /* 0x0000001c0b087225 */ /* 0x000fc800078e0012 */
[----:B------:R-:W-:Y:S02]  /*10e0*/  IMAD R11, R11, R29, R2 ;  /* 0x0000001d0b0b7224 */ /* 0x000fe400078e0202 */
[----:B------:R-:W-:Y:S01]  /*10f0*/  IMAD.MOV.U32 R2, RZ, RZ, -0x1 ;  /* 0xffffffffff027424 */ /* 0x000fe200078e00ff */
[----:B------:R-:W3:Y:S01]  /*1100*/  LDC R31, c[0x0][0x658] ;  /* 0x00019600ff1f7b82 */ /* 0x000ee20000000800 */
[----:B------:R-:W-:Y:S01]  /*1110*/  IMAD.IADD R9, R9, 0x1, R11 ;  /* 0x0000000109097824 */ /* 0x000fe200078e020b */
[----:B-1----:R-:W-:-:S04]  /*1120*/  ISETP.NE.U32.AND P0, PT, R32, RZ, PT ;  /* 0x000000ff2000720c */ /* 0x002fc80003f05070 */
[----:B------:R-:W-:Y:S02]  /*1130*/  ISETP.NE.AND.EX P0, PT, R33, RZ, PT, P0 ;  /* 0x000000ff2100720c */ /* 0x000fe40003f05300 */
[----:B------:R-:W1:Y:S01]  /*1140*/  LDC R29, c[0x0][0x600] ;  /* 0x00018000ff1d7b82 */ /* 0x000e620000000800 */
[-CC-:B--2---:R-:W-:Y:S02]  /*1150*/  SHF.R.U64 R27, R8, R10.reuse, R9.reuse ;  /* 0x0000000a081b7219 */ /* 0x184fe40000001209 */
[----:B------:R-:W-:-:S05]  /*1160*/  SHF.R.U32.HI R8, RZ, R10, R9 ;  /* 0x0000000aff087219 */ /* 0x000fca0000011609 */
[----:B------:R-:W2:Y:S01]  /*1170*/  LDC R22, c[0x0][0x648] ;  /* 0x00019200ff167b82 */ /* 0x000ea20000000800 */
[-CC-:B0-----:R-:W-:Y:S02]  /*1180*/  SHF.R.U64 R34, R27, R13.reuse, R8.reuse ;  /* 0x0000000d1b227219 */ /* 0x181fe40000001208 */
[----:B------:R-:W-:-:S05]  /*1190*/  SHF.R.U32.HI R8, RZ, R13, R8 ;  /* 0x0000000dff087219 */ /* 0x000fca0000011608 */
[----:B------:R-:W0:Y:S01]  /*11a0*/  LDC R24, c[0x0][0x638] ;  /* 0x00018e00ff187b82 */ /* 0x000e220000000800 */
[-CC-:B---3--:R-:W-:Y:S02]  /*11b0*/  SHF.R.U64 R36, R34, R31.reuse, R8.reuse ;  /* 0x0000001f22247219 */ /* 0x188fe40000001208 */
[-C--:B------:R-:W-:Y:S02]  /*11c0*/  SHF.L.U32 R2, R2, R31.reuse, RZ ;  /* 0x0000001f02027219 */ /* 0x080fe400000006ff */
[----:B------:R-:W-:Y:S01]  /*11d0*/  SHF.R.U32.HI R9, RZ, R31, R8 ;  /* 0x0000001fff097219 */ /* 0x000fe20000011608 */
[----:B------:R-:W-:Y:S01]  /*11e0*/  IMAD.MOV.U32 R8, RZ, RZ, R36 ;  /* 0x000000ffff087224 */ /* 0x000fe200078e0024 */
[----:B------:R-:W-:Y:S01]  /*11f0*/  LOP3.LUT R15, RZ, R2, RZ, 0x33, !PT ;  /* 0x00000002ff0f7212 */ /* 0x000fe200078e33ff */
[----:B------:R-:W3:Y:S01]  /*1200*/  LDC R28, c[0x0][0x610] ;  /* 0x00018400ff1c7b82 */ /* 0x000ee20000000800 */
[----:B------:R-:W-:Y:S05]  /*1210*/  @!P0 BRA `(.L_x_14) ;  /* 0x0000000000288947 */ /* 0x000fea0003800000 */
[----:B------:R-:W4:Y:S02]  /*1220*/  LDC R13, c[0x0][0x64c] ;  /* 0x00019300ff0d7b82 */ /* 0x000f240000000800 */
[----:B----4-:R-:W-:-:S05]  /*1230*/  IADD3 R13, P0, R36, R13, RZ ;  /* 0x0000000d240d7210 */ /* 0x010fca0007f1e0ff */
        /* <DEDUP_REMOVED lines=8> */
.L_x_14:
[----:B--2---:R-:W-:Y:S01]  /*12c0*/  SHF.R.U64 R7, R8, R22, R9 ;  /* 0x0000001608077219 */ /* 0x004fe20000001209 */
[----:B-1----:R-:W-:Y:S01]  /*12d0*/  VIADD R8, R29, 0xffffffff ;  /* 0xffffffff1d087836 */ /* 0x002fe20000000000 */
[----:B------:R-:W-:Y:S01]  /*12e0*/  SHF.L.U32 R2, R26, R31, RZ ;  /* 0x0000001f1a027219 */ /* 0x000fe200000006ff */
[----:B------:R-:W-:Y:S01]  /*12f0*/  @P1 IMAD R21, R25, R20, R6 ;  /* 0x0000001419151224 */ /* 0x000fe200078e0206 */
[----:B------:R-:W-:Y:S01]  /*1300*/  LOP3.LUT R15, R34, R15, RZ, 0xc0, !PT ;  /* 0x0000000f220f7212 */ /* 0x000fe200078ec0ff */
[----:B------:R-:W-:Y:S01]  /*1310*/  IMAD.MOV R9, RZ, RZ, -R7 ;  /* 0x000000ffff097224 */ /* 0x000fe200078e0a07 */
[----:B------:R-:W-:-:S03]  /*1320*/  LOP3.LUT R8, R27, R8, RZ, 0xc0, !PT ;  /* 0x000000081b087212 */ /* 0x000fc600078ec0ff */
[----:B------:R-:W-:Y:S02]  /*1330*/  IMAD R6, R2, R7, R15 ;  /* 0x0000000702067224 */ /* 0x000fe400078e020f */
[----:B0-----:R-:W-:Y:S02]  /*1340*/  IMAD R2, R9, R24, R36 ;  /* 0x0000001809027224 */ /* 0x001fe400078e0224 */
[----:B---3--:R-:W-:Y:S02]  /*1350*/  IMAD R19, R6, R28, R21 ;  /* 0x0000001c06137224 */ /* 0x008fe400078e0215 */
[----:B------:R-:W-:Y:S02]  /*1360*/  IMAD R2, R2, R29, R8 ;  /* 0x0000001d02027224 */ /* 0x000fe400078e0208 */
[----:B------:R-:W-:-:S03]  /*1370*/  IMAD.MOV.U32 R6, RZ, RZ, 0x1 ;  /* 0x00000001ff067424 */ /* 0x000fc600078e00ff */
[----:B------:R-:W-:Y:S02]  /*1380*/  SEL R22, R2, R19, !P1 ;  /* 0x0000001302167207 */ /* 0x000fe40004800000 */
[----:B------:R-:W-:Y:S01]  /*1390*/  SEL R19, R19, R2, !P1 ;  /* 0x0000000213137207 */ /* 0x000fe20004800000 */
[----:B------:R-:W-:Y:S01]  /*13a0*/  IMAD.MOV.U32 R2, RZ, RZ, R30 ;  /* 0x000000ffff027224 */ /* 0x000fe200078e001e */
[----:B------:R-:W-:-:S07]  /*13b0*/  PRMT R8, R6, 0x7610, R8 ;  /* 0x0000761006087816 */ /* 0x000fce0000000008 */
.L_x_12:
[----:B------:R-:W-:Y:S05]  /*13c0*/  @!P2 BRA `(.L_x_15) ;  /* 0x00000000000ca947 */ /* 0x000fea0003800000 */
[----:B------:R-:W-:Y:S01]  /*13d0*/  UCGABAR_WAIT ;  /* 0x0000000000007dc7 */ /* 0x000fe20008000000 */
[----:B------:R-:W-:Y:S01]  /*13e0*/  CCTL.IVALL ;  /* 0x00000000ff00798f */ /* 0x000fe20002000000 */
[----:B------:R-:W-:Y:S05]  /*13f0*/  BRA `(.L_x_16) ;  /* 0x0000000000047947 */ /* 0x000fea0003800000 */
.L_x_15:
[----:B------:R-:W-:Y:S06]  /*1400*/  BAR.SYNC.DEFER_BLOCKING 0x0 ;  /* 0x0000000000007b1d */ /* 0x000fec0000010000 */
.L_x_16:
[----:B------:R-:W-:Y:S05]  /*1410*/  @!P3 BRA `(.L_x_17) ;  /* 0x00000090008cb947 */ /* 0x000fea0003800000 */
[----:B------:R-:W-:-:S13]  /*1420*/  ISETP.GT.U32.AND P0, PT, R35, 0x1, PT ;  /* 0x000000012300780c */ /* 0x000fda0003f04070 */
[----:B------:R-:W-:Y:S05]  /*1430*/  @P0 EXIT ;  /* 0x000000000000094d */ /* 0x000fea0003800000 */
.L_x_18:
[----:B------:R-:W-:-:S08]  /*1440*/  NOP ;  /* 0x0000000000007918 */ /* 0x000fd00000000000 */
[----:B------:R-:W1:Y:S02]  /*1450*/  USETMAXREG.TRY_ALLOC.CTAPOOL UP0, 0xe8 ;  /* 0x000000e8000079c8 */ /* 0x000e640008000600 */
[----:B-1----:R-:W-:-:S13]  /*1460*/  PLOP3.LUT P0, PT, PT, PT, UP0, 0x80, 0x0 ;  /* 0x000000000000781c */ /* 0x002fda0003f0f008 */
[----:B------:R-:W-:Y:S05]  /*1470*/  @!P0 BRA `(.L_x_18) ;  /* 0xfffffffc00f08947 */ /* 0x000fea000383ffff */
[----:B------:R-:W-:-:S13]  /*1480*/  LOP3.LUT P0, RZ, R8, 0xff, RZ, 0xc0, !PT ;  /* 0x000000ff08ff7812 */ /* 0x000fda000780c0ff */
[----:B------:R-:W-:Y:S05]  /*1490*/  @!P0 EXIT ;  /* 0x000000000000894d */ /* 0x000fea0003800000 */
[----:B------:R-:W1:Y:S01]  /*14a0*/  S2UR UR4, SR_CgaCtaId ;  /* 0x00000000000479c3 */ /* 0x000e620000008800 */
[----:B------:R-:W-:Y:S01]  /*14b0*/  VIADD R14, R14, 0xffffffff ;  /* 0xffffffff0e0e7836 */ /* 0x000fe20000000000 */
[CC--:B------:R-:W-:Y:S01]  /*14c0*/  LEA.HI R4, R0.reuse, R3.reuse, RZ, 0x2 ;  /* 0x0000000300047211 */ /* 0x0c0fe200078f10ff */
[----:B------:R-:W-:Y:S01]  /*14d0*/  UMOV UR41, 0x400 ;  /* 0x0000040000297882 */ /* 0x000fe20000000000 */
[----:B------:R-:W-:Y:S01]  /*14e0*/  LEA.HI R0, R0, R3, RZ, 0x5 ;  /* 0x0000000300007211 */ /* 0x000fe200078f28ff */
[----:B------:R-:W-:Y:S01]  /*14f0*/  UISETP.LT.AND UP0, UPT, UR40, 0x1, UPT ;  /* 0x000000012800788c */ /* 0x000fe2000bf01270 */
[----:B------:R-:W-:Y:S01]  /*1500*/  R2UR UR42, R14 ;  /* 0x000000000e2a72ca */ /* 0x000fe200000e0000 */
[----:B------:R-:W-:Y:S01]  /*1510*/  USHF.L.U32 UR44, UR40, 0x1, URZ ;  /* 0x00000001282c7899 */ /* 0x000fe2000800063f */
[--C-:B------:R-:W-:Y:S01]  /*1520*/  SHF.R.S32.HI R156, RZ, 0x2, R4.reuse ;  /* 0x00000002ff9c7819 */ /* 0x100fe20000011404 */
[----:B------:R-:W-:Y:S01]  /*1530*/  USEL UR43, UR40, 0x1, UP0 ;  /* 0x00000001282b7887 */ /* 0x000fe20008000000 */
[----:B------:R-:W-:-:S02]  /*1540*/  SHF.R.S32.HI R5, RZ, 0x1f, R4 ;  /* 0x0000001fff057819 */ /* 0x000fc40000011404 */
[----:B------:R-:W-:Y:S01]  /*1550*/  LOP3.LUT R158, R4, 0xfffffffc, RZ, 0xc0, !PT ;  /* 0xfffffffc049e7812 */ /* 0x000fe200078ec0ff */
[----:B------:R-:W-:Y:S01]  /*1560*/  UIADD3 UR43, -UR43, UR40, URZ ;  /* 0x000000282b2b7290 */ /* 0x000fe2000fffe13f */
[----:B------:R-:W-:Y:S02]  /*1570*/  LEA.HI R5, R5, R156, RZ, 0x3 ;  /* 0x0000009c05057211 */ /* 0x000fe400078f18ff */
[----:B------:R-:W-:Y:S01]  /*1580*/  ISETP.NE.AND P0, PT, R14, RZ, PT ;  /* 0x000000ff0e00720c */ /* 0x000fe20003f05270 */
[----:B------:R-:W-:Y:S01]  /*1590*/  IMAD.IADD R158, R3, 0x1, -R158 ;  /* 0x00000001039e7824 */ /* 0x000fe200078e0a9e */
[----:B------:R-:W-:Y:S01]  /*15a0*/  LOP3.LUT R5, R5, 0xfffffff8, RZ, 0xc0, !PT ;  /* 0xfffffff805057812 */ /* 0x000fe200078ec0ff */
[----:B------:R-:W-:Y:S01]  /*15b0*/  USHF.L.U32 UR42, UR42, 0x3, URZ ;  /* 0x000000032a2a7899 */ /* 0x000fe2000800063f */
[----:B------:R-:W-:Y:S02]  /*15c0*/  LOP3.LUT R174, R16, 0x1, RZ, 0xfc, !PT ;  /* 0x0000000110ae7812 */ /* 0x000fe400078efcff */
[----:B------:R-:W-:Y:S01]  /*15d0*/  SEL R175, RZ, 0x1, P0 ;  /* 0x00000001ffaf7807 */ /* 0x000fe20000000000 */
[----:B------:R-:W-:Y:S01]  /*15e0*/  IMAD.IADD R156, R156, 0x1, -R5 ;  /* 0x000000019c9c7824 */ /* 0x000fe200078e0a05 */
[----:B-1----:R-:W-:Y:S01]  /*15f0*/  ULEA UR41, UR4, UR41, 0x18 ;  /* 0x0000002904297291 */ /* 0x002fe2000f8ec03f */
[----:B------:R-:W-:Y:S01]  /*1600*/  SHF.R.S32.HI R5, RZ, 0x5, R0 ;  /* 0x00000005ff057819 */ /* 0x000fe20000011400 */
[----:B------:R-:W-:Y:S01]  /*1610*/  IMAD.U32 R160, RZ, RZ, UR42 ;  /* 0x0000002affa07e24 */ /* 0x000fe2000f8e00ff */
[----:B------:R-:W-:Y:S01]  /*1620*/  ULDC UR4, c[0x0][0x284] ;  /* 0x0000a10000047ab9 */ /* 0x000fe20000000800 */
[----:B------:R-:W-:Y:S01]  /*1630*/  UIADD3 UR45, UR41, 0x60, URZ ;  /* 0x00000060292d7890 */ /* 0x000fe2000fffe03f */
[--C-:B------:R-:W-:Y:S01]  /*1640*/  SHF.R.S32.HI R157, RZ, 0x1f, R156.reuse ;  /* 0x0000001fff9d7819 */ /* 0x100fe2000001149c */
[----:B------:R-:W-:Y:S01]  /*1650*/  IMAD R163, R5, -0x10, -R156 ;  /* 0xfffffff005a37824 */ /* 0x000fe200078e0a9c */
[----:B------:R-:W-:-:S02]  /*1660*/  LOP3.LUT R162, R160, 0x8, RZ, 0xc0, !PT ;  /* 0x00000008a0a27812 */ /* 0x000fc400078ec0ff */
[----:B------:R-:W-:Y:S01]  /*1670*/  LOP3.LUT R160, R160, 0x8, RZ, 0xc, !PT ;  /* 0x00000008a0a07812 */ /* 0x000fe200078e0cff */
[----:B------:R-:W-:Y:S01]  /*1680*/  IMAD.U32 R159, RZ, RZ, UR45 ;  /* 0x0000002dff9f7e24 */ /* 0x000fe2000f8e00ff */
[----:B------:R-:W-:Y:S01]  /*1690*/  LOP3.LUT R162, R162, 0x18, RZ, 0x3c, !PT ;  /* 0x00000018a2a27812 */ /* 0x000fe200078e3cff */
[----:B------:R-:W-:-:S04]  /*16a0*/  IMAD.WIDE R156, R5, 0x10, R156 ;  /* 0x00000010059c7825 */ /* 0x000fc800078e029c */
[----:B------:R-:W-:Y:S02]  /*16b0*/  VIADD R161, R159, UR42 ;  /* 0x0000002a9fa17c36 */ /* 0x000fe40008000000 */
[----:B------:R-:W-:-:S07]  /*16c0*/  VIADD R163, R163, UR4 ;  /* 0x00000004a3a37c36 */ /* 0x000fce0008000000 */
.L_x_294:
[----:B------:R-:W-:Y:S01]  /*16d0*/  SHF.L.U32 R0, R175, 0x1f, RZ ;  /* 0x0000001faf007819 */ /* 0x000fe200000006ff */
[----:B------:R-:W-:Y:S02]  /*16e0*/  ULDC UR4, c[0x0][0x28c] ;  /* 0x0000a30000047ab9 */ /* 0x000fe40000000800 */
[----:B------:R-:W-:Y:S01]  /*16f0*/  ISETP.LT.AND P1, PT, RZ, UR4, PT ;  /* 0x00000004ff007c0c */ /* 0x000fe2000bf21270 */
[----:B------:R-:W1:Y:S02]  /*1700*/  SYNCS.PHASECHK.TRANS64.TRYWAIT P0, [R159+UR42], R0 ;  /* 0x000000009f0075a7 */ /* 0x000e64000800016a */
[----:B-1-34-:R-:W-:Y:S10]  /*1710*/  @!P0 BRA `(.L_x_19) ;  /* 0x000000a000588947 */ /* 0x01aff40003800000 */
.L_x_317:
[----:B------:R-:W-:Y:S05]  /*1720*/  @P1 BRA `(.L_x_20) ;  /* 0x0000000000401947 */ /* 0x000fea0003800000 */
[----:B-1----:R-:W-:Y:S01]  /*1730*/  MOV R0, 0x0 ;  /* 0x0000000000007802 */ /* 0x002fe20000000f00 */
[----:B------:R-:W-:Y:S01]  /*1740*/  ULDC.64 UR4, c[0x4][0x68] ;  /* 0x01001a0000047ab9 */ /* 0x000fe20000000a00 */
[----:B------:R-:W-:Y:S01]  /*1750*/  ULDC.64 UR6, c[0x4][0x8] ;  /* 0x0100020000067ab9 */ /* 0x000fe20000000a00 */
[----:B------:R-:W-:Y:S01]  /*1760*/  IMAD.U32 R4, RZ, RZ, UR4 ;  /* 0x00000004ff047e24 */ /* 0x000fe2000f8e00ff */
[----:B------:R1:W2:Y:S01]  /*1770*/  LDC.64 R14, c[0x4][R0] ;  /* 0x01000000000e7b82 */ /* 0x0002a20000000a00 */
[----:B------:R-:W-:Y:S01]  /*1780*/  IMAD.U32 R5, RZ, RZ, UR5 ;  /* 0x00000005ff057e24 */ /* 0x000fe2000f8e00ff */
[----:B------:R-:W-:Y:S01]  /*1790*/  ULDC.64 UR4, c[0x4][0x70] ;  /* 0x01001c0000047ab9 */ /* 0x000fe20000000a00 */
[----:B------:R-:W-:Y:S02]  /*17a0*/  IMAD.U32 R10, RZ, RZ, UR6 ;  /* 0x00000006ff0a7e24 */ /* 0x000fe4000f8e00ff */
[----:B------:R-:W-:Y:S02]  /*17b0*/  IMAD.U32 R6, RZ, RZ, UR4 ;  /* 0x00000004ff067e24 */ /* 0x000fe4000f8e00ff */
[----:B------:R-:W-:-:S02]  /*17c0*/  IMAD.U32 R7, RZ, RZ, UR5 ;  /* 0x00000005ff077e24 */ /* 0x000fc4000f8e00ff */
[----:B------:R-:W-:Y:S02]  /*17d0*/  IMAD.U32 R11, RZ, RZ, UR7 ;  /* 0x00000007ff0b7e24 */ /* 0x000fe4000f8e00ff */
[----:B------:R-:W-:Y:S02]  /*17e0*/  IMAD.MOV.U32 R8, RZ, RZ, 0x1e1 ;  /* 0x000001e1ff087424 */ /* 0x000fe400078e00ff */
[----:B0-----:R-:W-:Y:S02]  /*17f0*/  IMAD.MOV.U32 R12, RZ, RZ, 0x1 ;  /* 0x00000001ff0c7424 */ /* 0x001fe400078e00ff */
[----:B-1----:R-:W-:-:S07]  /*1800*/  IMAD.MOV.U32 R13, RZ, RZ, RZ ;  /* 0x000000ffff0d7224 */ /* 0x002fce00078e00ff */
[----:B------:R-:W-:-:S07]  /*1810*/  LEPC R20, `(.L_x_20) ;  /* 0x000000001014794e */ /* 0x000fce0000000000 */
[----:B--2--5:R-:W-:Y:S05]  /*1820*/  CALL.ABS.NOINC R14 ;  /* 0x000000000e007343 */ /* 0x024fea0003c00000 */
.L_x_20:
[----:B------:R-:W-:-:S13]  /*1830*/  ISETP.NE.AND P0, PT, R174, 0x3, PT ;  /* 0x00000003ae00780c */ /* 0x000fda0003f05270 */
[----:B------:R-:W-:Y:S05]  /*1840*/  @!P0 BRA `(.L_x_21) ;  /* 0x0000000000048947 */ /* 0x000fea0003800000 */
[----:B------:R-:W-:Y:S01]  /*1850*/  BPT.TRAP 0x1 ;  /* 0x000000040000795c */ /* 0x000fe20000300000 */
.L_x_21:
[----:B------:R-:W-:Y:S02]  /*1860*/  IMAD.U32 R3, RZ, RZ, UR38 ;  /* 0x00000026ff037e24 */ /* 0x000fe4000f8e00ff */
[----:B-1----:R-:W-:-:S03]  /*1870*/  IMAD.U32 R0, RZ, RZ, UR39 ;  /* 0x00000027ff007e24 */ /* 0x002fc6000f8e00ff */
[----:B------:R-:W-:Y:S02]  /*1880*/  LEA R3, R3, UR41, 0x3 ;  /* 0x0000002903037c11 */ /* 0x000fe4000f8e18ff */
[----:B------:R-:W-:-:S04]  /*1890*/  SHF.L.U32 R0, R0, 0x1f, RZ ;  /* 0x0000001f00007819 */ /* 0x000fc800000006ff */
[----:B------:R1:W2:Y:S01]  /*18a0*/  SYNCS.PHASECHK.TRANS64.TRYWAIT P1, [R3+URZ], R0 ;  /* 0x00000000030075a7 */ /* 0x0002a2000802017f */
[----:B------:R-:W-:Y:S05]  /*18b0*/  @!P0 BRA `(.L_x_22) ;  /* 0x0000000000048947 */ /* 0x000fea0003800000 */
[----:B------:R-:W-:Y:S01]  /*18c0*/  BPT.TRAP 0x1 ;  /* 0x000000040000795c */ /* 0x000fe20000300000 */
.L_x_22:
[----:B------:R-:W-:-:S05]  /*18d0*/  IMAD.U32 R4, RZ, RZ, UR43 ;  /* 0x0000002bff047e24 */ /* 0x000fca000f8e00ff */
[----:B------:R-:W-:Y:S01]  /*18e0*/  ISETP.GE.AND P2, PT, R4, 0x1, PT ;  /* 0x000000010400780c */ /* 0x000fe20003f46270 */
[----:B--2---:R-:W-:-:S12]  /*18f0*/  @P1 BRA `(.L_x_23) ;  /* 0x0000000000081947 */ /* 0x004fd80003800000 */
[----:B------:R-:W2:Y:S02]  /*1900*/  SYNCS.PHASECHK.TRANS64.TRYWAIT P1, [R3+URZ], R0 ;  /* 0x00000000030075a7 */ /* 0x000ea4000802017f */
[----:B--2---:R-:W-:Y:S05]  /*1910*/  @!P1 BRA `(.L_x_24) ;  /* 0x0000009c00ec9947 */ /* 0x004fea0003800000 */
.L_x_23:
[----:B------:R-:W-:Y:S05]  /*1920*/  WARPSYNC.ALL ;  /* 0x0000000000007948 */ /* 0x000fea0003800000 */
[----:B------:R-:W-:Y:S01]  /*1930*/  UIADD3 UR4, UR41, 0x180, URZ ;  /* 0x0000018029047890 */ /* 0x000fe2000fffe03f */
[----:B------:R-:W-:Y:S01]  /*1940*/  WARPGROUP.ARRIVE ;  /* 0x00000000000079c5 */ /* 0x000fe20000000000 */
[----:B------:R-:W-:Y:S02]  /*1950*/  UIADD3 UR5, UR41, 0xa180, URZ ;  /* 0x0000a18029057890 */ /* 0x000fe4000fffe03f */
[----:B------:R-:W-:Y:S02]  /*1960*/  USHF.R.U32.HI UR4, URZ, 0x4, UR4 ;  /* 0x000000043f047899 */ /* 0x000fe40008011604 */
[----:B------:R-:W-:-:S02]  /*1970*/  USHF.R.U32.HI UR5, URZ, 0x4, UR5 ;  /* 0x000000043f057899 */ /* 0x000fc40008011605 */
[----:B------:R-:W-:Y:S02]  /*1980*/  ULOP3.LUT UR4, UR4, 0x3fff, URZ, 0xc0, !UPT ;  /* 0x00003fff04047892 */ /* 0x000fe4000f8ec03f */
[----:B------:R-:W-:Y:S02]  /*1990*/  ULOP3.LUT UR5, UR5, 0x3fff, URZ, 0xc0, !UPT ;  /* 0x00003fff05057892 */ /* 0x000fe4000f8ec03f */
[----:B------:R-:W-:Y:S02]  /*19a0*/  ULOP3.LUT UR8, UR4, 0x10000, URZ, 0xfc, !UPT ;  /* 0x0001000004087892 */ /* 0x000fe4000f8efc3f */
[----:B------:R-:W-:Y:S02]  /*19b0*/  ULOP3.LUT UR9, UR5, 0x10000, URZ, 0xfc, !UPT ;  /* 0x0001000005097892 */ /* 0x000fe4000f8efc3f */
[----:B------:R-:W-:Y:S02]  /*19c0*/  ULEA UR10, UR38, UR8, 0x9 ;  /* 0x00000008260a7291 */ /* 0x000fe4000f8e483f */
[----:B------:R-:W-:Y:S01]  /*19d0*/  ULEA UR11, UR38, UR9, 0xb ;  /* 0x00000009260b7291 */ /* 0x000fe2000f8e583f */
[----:B------:R-:W-:Y:S01]  /*19e0*/  UMOV UR5, 0x40000040 ;  /* 0x4000004000057882 */ /* 0x000fe20000000000 */
[----:B------:R-:W-:-:S03]  /*19f0*/  UMOV UR7, 0x40000040 ;  /* 0x4000004000077882 */ /* 0x000fc60000000000 */
[----:B------:R-:W-:Y:S02]  /*1a00*/  UMOV UR4, UR10 ;  /* 0x0000000a00047c82 */ /* 0x000fe40008000000 */
[----:B------:R-:W-:Y:S02]  /*1a10*/  UMOV UR6, UR11 ;  /* 0x0000000b00067c82 */ /* 0x000fe40008000000 */
[----:B------:R-:W-:Y:S01]  /*1a20*/  HGMMA.64x256x16.F32.BF16 R24, gdesc[UR4], RZ, !UPT, gsb0 ;  /* 0x03e00000041879f0 */ /* 0x000fe2000c0018ff */
[----:B------:R-:W-:Y:S02]  /*1a30*/  UIADD3 UR4, UR10, 0x2, URZ ;  /* 0x000000020a047890 */ /* 0x000fe4000fffe03f */
[----:B------:R-:W-:Y:S01]  /*1a40*/  UIADD3 UR6, UR11, 0x2, URZ ;  /* 0x000000020b067890 */ /* 0x000fe2000fffe03f */
[----:B------:R-:W-:Y:S01]  /*1a50*/  UMOV UR5, 0x40000040 ;  /* 0x4000004000057882 */ /* 0x000fe20000000000 */
[----:B------:R-:W-:Y:S01]  /*1a60*/  UMOV UR7, 0x40000040 ;  /* 0x4000004000077882 */ /* 0x000fe20000000000 */
[----:B------:R-:W-:-:S02]  /*1a70*/  WARPGROUP.DEPBAR.LE gsb0, 0x0 ;  /* 0x00008000000079c5 */ /* 0x000fc40000010000 */
[----:B------:R-:W-:-:S15]  /*1a80*/  WARPGROUP.ARRIVE ;  /* 0x00000000000079c5 */ /* 0x000fde0000000000 */
[----:B------:R-:W-:-:S05]  /*1a90*/  NOP ;  /* 0x0000000000007918 */ /* 0x000fca0000000000 */
[----:B------:R-:W-:Y:S01]  /*1aa0*/  HGMMA.64x256x16.F32.BF16 R24, gdesc[UR4], R24, gsb0 ;  /* 0x03e00000041879f0 */ /* 0x000fe20008001818 */
[----:B------:R-:W-:Y:S02]  /*1ab0*/  UIADD3 UR4, UR10, 0x4, URZ ;  /* 0x000000040a047890 */ /* 0x000fe4000fffe03f */
[----:B------:R-:W-:Y:S01]  /*1ac0*/  UIADD3 UR6, UR11, 0x4, URZ ;  /* 0x000000040b067890 */ /* 0x000fe2000fffe03f */
[----:B------:R-:W-:Y:S01]  /*1ad0*/  UMOV UR5, 0x40000040 ;  /* 0x4000004000057882 */ /* 0x000fe20000000000 */
[----:B------:R-:W-:Y:S01]  /*1ae0*/  UMOV UR7, 0x40000040 ;  /* 0x4000004000077882 */ /* 0x000fe20000000000 */
[----:B------:R-:W-:Y:S02]  /*1af0*/  WARPGROUP.DEPBAR.LE gsb0, 0x0 ;  /* 0x00008000000079c5 */ /* 0x000fe40000010000 */
        /* <DEDUP_REMOVED lines=10> */
[----:B------:R-:W-:Y:S03]  /*1ba0*/  HGMMA.64x256x16.F32.BF16 R24, gdesc[UR4], R24, gsb0 ;  /* 0x03e00000041879f0 */ /* 0x000fe60008001818 */
[----:B------:R-:W-:Y:S02]  /*1bb0*/  WARPGROUP.DEPBAR.LE gsb0, 0x0 ;  /* 0x00008000000079c5 */ /* 0x000fe40000010000 */
[----:B------:R-:W-:Y:S05]  /*1bc0*/  @!P2 BRA `(.L_x_25) ;  /* 0x000000040020a947 */ /* 0x000fea0003800000 */
[----:B------:R-:W-:Y:S01]  /*1bd0*/  UIADD3 UR4, UR38, 0x1, URZ ;  /* 0x0000000126047890 */ /* 0x000fe2000fffe03f */
[----:B-12---:R-:W-:Y:S02]  /*1be0*/  IMAD.U32 R0, RZ, RZ, UR43 ;  /* 0x0000002bff007e24 */ /* 0x006fe4000f8e00ff */
[----:B------:R-:W-:Y:S01]  /*1bf0*/  IMAD.U32 R3, RZ, RZ, UR38 ;  /* 0x00000026ff037e24 */ /* 0x000fe2000f8e00ff */
[----:B------:R-:W-:-:S04]  /*1c00*/  UISETP.NE.AND UP0, UPT, UR4, 0x5, UPT ;  /* 0x000000050400788c */ /* 0x000fc8000bf05270 */
[----:B------:R-:W-:Y:S02]  /*1c10*/  USEL UR5, URZ, 0x1, UP0 ;  /* 0x000000013f057887 */ /* 0x000fe40008000000 */
[----:B------:R-:W-:Y:S02]  /*1c20*/  USEL UR10, UR4, URZ, UP0 ;  /* 0x0000003f040a7287 */ /* 0x000fe40008000000 */
[----:B------:R-:W-:-:S06]  /*1c30*/  ULOP3.LUT UR5, UR39, UR5, URZ, 0x3c, !UPT ;  /* 0x0000000527057292 */ /* 0x000fcc000f8e3c3f */
[----:B------:R-:W-:-:S07]  /*1c40*/  IMAD.U32 R6, RZ, RZ, UR5 ;  /* 0x00000005ff067e24 */ /* 0x000fce000f8e00ff */
.L_x_32:
[----:B------:R-:W-:Y:S05]  /*1c50*/  @!P0 BRA `(.L_x_26) ;  /* 0x0000000000048947 */ /* 0x000fea0003800000 */
[----:B------:R-:W-:Y:S01]  /*1c60*/  BPT.TRAP 0x1 ;  /* 0x000000040000795c */ /* 0x000fe20000300000 */
.L_x_26:
[----:B------:R-:W-:Y:S01]  /*1c70*/  ULEA UR4, UR10, UR41, 0x3 ;  /* 0x000000290a047291 */ /* 0x000fe2000f8e183f */
[----:B------:R-:W-:-:S08]  /*1c80*/  SHF.L.U32 R4, R6, 0x1f, RZ ;  /* 0x0000001f06047819 */ /* 0x000fd000000006ff */
[----:B------:R1:W2:Y:S01]  /*1c90*/  SYNCS.PHASECHK.TRANS64.TRYWAIT P1, [UR4], R4 ;  /* 0x00000004ff0075a7 */ /* 0x0002a20008020144 */
[----:B------:R-:W-:Y:S05]  /*1ca0*/  @!P0 BRA `(.L_x_27) ;  /* 0x0000000000048947 */ /* 0x000fea0003800000 */
[----:B------:R-:W-:Y:S01]  /*1cb0*/  BPT.TRAP 0x1 ;  /* 0x000000040000795c */ /* 0x000fe20000300000 */
.L_x_27:
[----:B--2---:R-:W-:Y:S05]  /*1cc0*/  @P1 BRA `(.L_x_28) ;  /* 0x0000000000081947 */ /* 0x004fea0003800000 */
[----:B------:R-:W2:Y:S02]  /*1cd0*/  SYNCS.PHASECHK.TRANS64.TRYWAIT P1, [UR4], R4 ;  /* 0x00000004ff0075a7 */ /* 0x000ea40008020144 */
[----:B--2---:R-:W-:Y:S05]  /*1ce0*/  @!P1 BRA `(.L_x_29) ;  /* 0x0000009c000c9947 */ /* 0x004fea0003800000 */
.L_x_28:
[----:B------:R-:W-:Y:S01]  /*1cf0*/  ULEA UR11, UR10, UR8, 0x9 ;  /* 0x000000080a0b7291 */ /* 0x000fe2000f8e483f */
[----:B------:R-:W-:Y:S01]  /*1d00*/  WARPGROUP.ARRIVE ;  /* 0x00000000000079c5 */ /* 0x000fe20000000000 */
[----:B------:R-:W-:Y:S01]  /*1d10*/  ULEA UR12, UR10, UR9, 0xb ;  /* 0x000000090a0c7291 */ /* 0x000fe2000f8e583f */
[----:B------:R-:W-:Y:S01]  /*1d20*/  UMOV UR5, 0x40000040 ;  /* 0x4000004000057882 */ /* 0x000fe20000000000 */
[----:B------:R-:W-:-:S03]  /*1d30*/  UMOV UR7, 0x40000040 ;  /* 0x4000004000077882 */ /* 0x000fc60000000000 */
[----:B------:R-:W-:Y:S02]  /*1d40*/  UMOV UR4, UR11 ;  /* 0x0000000b00047c82 */ /* 0x000fe40008000000 */
[----:B------:R-:W-:Y:S02]  /*1d50*/  UMOV UR6, UR12 ;  /* 0x0000000c00067c82 */ /* 0x000fe40008000000 */
[----:B------:R-:W-:Y:S01]  /*1d60*/  HGMMA.64x256x16.F32.BF16 R24, gdesc[UR4], R24, gsb0 ;  /* 0x03e00000041879f0 */ /* 0x000fe20008001818 */
        /* <DEDUP_REMOVED lines=26> */
[----:B------:R-:W-:Y:S01]  /*1f10*/  BPT.TRAP 0x1 ;  /* 0x000000040000795c */ /* 0x000fe20000300000 */
.L_x_30:
[----:B------:R-:W-:-:S13]  /*1f20*/  ISETP.NE.AND P1, PT, R153, RZ, PT ;  /* 0x000000ff9900720c */ /* 0x000fda0003f25270 */
[----:B-12---:R-:W-:-:S05]  /*1f30*/  @P1 LEA R4, R3, UR41, 0x3 ;  /* 0x0000002903041c11 */ /* 0x006fca000f8e18ff */
[----:B------:R-:W-:-:S05]  /*1f40*/  @P1 VIADD R5, R4, 0x28 ;  /* 0x0000002804051836 */ /* 0x000fca0000000000 */
[----:B------:R-:W-:-:S04]  /*1f50*/  @P1 PRMT R5, R152, 0x654, R5 ;  /* 0x0000065498051816 */ /* 0x000fc80000000005 */
[----:B------:R1:W-:Y:S01]  /*1f60*/  @P1 SYNCS.ARRIVE.TRANS64.RED.A1T0 RZ, [R5+URZ], RZ ;  /* 0x000000ff05ff19a7 */ /* 0x0003e2000810043f */
[----:B------:R-:W-:-:S13]  /*1f70*/  ISETP.GT.U32.AND P1, PT, R16, 0x1, PT ;  /* 0x000000011000780c */ /* 0x000fda0003f24070 */
[----:B-1----:R-:W-:Y:S05]  /*1f80*/  @P1 BRA `(.L_x_31) ;  /* 0x0000000000041947 */ /* 0x002fea0003800000 */
[----:B------:R-:W-:Y:S01]  /*1f90*/  BPT.TRAP 0x1 ;  /* 0x000000040000795c */ /* 0x000fe20000300000 */
.L_x_31:
[----:B------:R-:W-:Y:S01]  /*1fa0*/  UIADD3 UR10, UR10, 0x1, URZ ;  /* 0x000000010a0a7890 */ /* 0x000fe2000fffe03f */
[C---:B------:R-:W-:Y:S01]  /*1fb0*/  ISETP.GT.AND P2, PT, R0.reuse, 0x1, PT ;  /* 0x000000010000780c */ /* 0x040fe20003f44270 */
[----:B------:R-:W-:Y:S02]  /*1fc0*/  VIADD R3, R3, 0x1 ;  /* 0x0000000103037836 */ /* 0x000fe40000000000 */
[----:B------:R-:W-:Y:S01]  /*1fd0*/  UISETP.NE.AND UP0, UPT, UR10, 0x5, UPT ;  /* 0x000000050a00788c */ /* 0x000fe2000bf05270 */
[----:B------:R-:W-:Y:S02]  /*1fe0*/  VIADD R0, R0, 0xffffffff ;  /* 0xffffffff00007836 */ /* 0x000fe40000000000 */
[C---:B------:R-:W-:Y:S01]  /*1ff0*/  ISETP.NE.AND P1, PT, R3.reuse, 0x5, PT ;  /* 0x000000050300780c */ /* 0x040fe20003f25270 */
[----:B------:R-:W-:Y:S02]  /*2000*/  USEL UR4, URZ, 0x1, UP0 ;  /* 0x000000013f047887 */ /* 0x000fe40008000000 */
[----:B------:R-:W-:Y:S01]  /*2010*/  USEL UR10, UR10, URZ, UP0 ;  /* 0x0000003f0a0a7287 */ /* 0x000fe20008000000 */
[----:B------:R-:W-:-:S03]  /*2020*/  SEL R3, R3, RZ, P1 ;  /* 0x000000ff03037207 */ /* 0x000fc60000800000 */
[----:B------:R-:W-:Y:S01]  /*2030*/  LOP3.LUT R6, R6, UR4, RZ, 0x3c, !PT ;  /* 0x0000000406067c12 */ /* 0x000fe2000f8e3cff */
[----:B------:R-:W-:Y:S07]  /*2040*/  @P2 BRA `(.L_x_32) ;  /* 0xfffffffc00002947 */ /* 0x000fee000383ffff */
.L_x_25:
[----:B-12---:R-:W1:Y:S01]  /*2050*/  LDC R0, c[0x0][0x28c] ;  /* 0x0000a300ff007b82 */ /* 0x006e620000000800 */
[----:B------:R2:W-:Y:S01]  /*2060*/  SYNCS.ARRIVE.TRANS64.A1T0 RZ, [R160+UR45], RZ ;  /* 0x000000ffa0ff79a7 */ /* 0x0005e2000810002d */
[----:B-1----:R-:W-:-:S13]  /*2070*/  ISETP.GE.AND P1, PT, R0, 0x1, PT ;  /* 0x000000010000780c */ /* 0x002fda0003f26270 */
[----:B--2---:R-:W-:Y:S05]  /*2080*/  @!P1 BRA `(.L_x_33) ;  /* 0x0000000000449947 */ /* 0x004fea0003800000 */
[----:B------:R-:W-:Y:S05]  /*2090*/  @!P0 BRA `(.L_x_34) ;  /* 0x0000000000048947 */ /* 0x000fea0003800000 */
[----:B------:R-:W-:Y:S01]  /*20a0*/  BPT.TRAP 0x1 ;  /* 0x000000040000795c */ /* 0x000fe20000300000 */
.L_x_34:
[----:B------:R-:W-:-:S13]  /*20b0*/  ISETP.NE.AND P0, PT, R153, RZ, PT ;  /* 0x000000ff9900720c */ /* 0x000fda0003f05270 */
[----:B------:R-:W-:-:S05]  /*20c0*/  VOTEU.ANY UP0, P0 ;  /* 0x00000000003f7886 */ /* 0x000fca0000000100 */
[----:B------:R-:W-:-:S06]  /*20d0*/  @UP0 UIADD3 UR4, UR43, UR38, URZ ;  /* 0x000000262b040290 */ /* 0x000fcc000fffe03f */
[----:B------:R-:W-:Y:S02]  /*20e0*/  IMAD.U32 R4, RZ, RZ, UR4 ;  /* 0x00000004ff047e24 */ /* 0x000fe4000f8e00ff */
[----:B------:R-:W-:Y:S02]  /*20f0*/  IMAD.U32 R3, RZ, RZ, UR4 ;  /* 0x00000004ff037e24 */ /* 0x000fe4000f8e00ff */
[----:B------:R-:W-:-:S05]  /*2100*/  @P0 IMAD.WIDE.U32 R4, R4, -0x33333333, RZ ;  /* 0xcccccccd04040825 */ /* 0x000fca00078e00ff */
[----:B------:R-:W-:-:S05]  /*2110*/  @P0 SHF.R.U32.HI R0, RZ, 0x2, R5 ;  /* 0x00000002ff000819 */ /* 0x000fca0000011605 */
[----:B------:R-:W-:-:S05]  /*2120*/  @P0 IMAD R0, R0, -0x5, R3 ;  /* 0xfffffffb00000824 */ /* 0x000fca00078e0203 */
[----:B------:R-:W-:-:S05]  /*2130*/  @P0 LEA R0, R0, UR41, 0x3 ;  /* 0x0000002900000c11 */ /* 0x000fca000f8e18ff */
[----:B------:R-:W-:-:S05]  /*2140*/  @P0 VIADD R3, R0, 0x28 ;  /* 0x0000002800030836 */ /* 0x000fca0000000000 */
[----:B------:R-:W-:-:S04]  /*2150*/  @P0 PRMT R3, R152, 0x654, R3 ;  /* 0x0000065498030816 */ /* 0x000fc80000000003 */
[----:B------:R1:W-:Y:S01]  /*2160*/  @P0 SYNCS.ARRIVE.TRANS64.RED.A1T0 RZ, [R3+URZ], RZ ;  /* 0x000000ff03ff09a7 */ /* 0x0003e2000810043f */
[----:B------:R-:W-:-:S13]  /*2170*/  ISETP.GT.U32.AND P0, PT, R16, 0x1, PT ;  /* 0x000000011000780c */ /* 0x000fda0003f04070 */
[----:B-1----:R-:W-:Y:S05]  /*2180*/  @P0 BRA `(.L_x_33) ;  /* 0x0000000000040947 */ /* 0x002fea0003800000 */
[----:B------:R-:W-:Y:S01]  /*2190*/  BPT.TRAP 0x1 ;  /* 0x000000040000795c */ /* 0x000fe20000300000 */
.L_x_33:
[----:B------:R-:W-:Y:S01]  /*21a0*/  SHF.L.U32 R0, R175, 0x1f, RZ ;  /* 0x0000001faf007819 */ /* 0x000fe200000006ff */
[----:B------:R-:W-:Y:S01]  /*21b0*/  UIADD3 UR38, UR44, UR38, URZ ;  /* 0x000000262c267290 */ /* 0x000fe2000fffe03f */
[----:B------:R-:W1:Y:S01]  /*21c0*/  LDC R15, c[0x0][0x288] ;  /* 0x0000a200ff0f7b82 */ /* 0x000e620000000800 */
[----:B------:R-:W-:Y:S01]  /*21d0*/  UISETP.GE.U32.AND UP1, UPT, UR44, 0x5, UPT ;  /* 0x000000052c00788c */ /* 0x000fe2000bf26070 */
[----:B------:R-:W-:Y:S01]  /*21e0*/  IMAD.SHL.U32 R8, R158, 0x2, RZ ;  /* 0x000000029e087824 */ /* 0x000fe200078e00ff */
[----:B------:R-:W-:Y:S02]  /*21f0*/  UISETP.GT.U32.AND UP0, UPT, UR38, 0x4, UPT ;  /* 0x000000042600788c */ /* 0x000fe4000bf04070 */
[----:B------:R-:W-:Y:S02]  /*2200*/  UIMAD.WIDE.U32 UR4, UR38, -0x33333333, URZ ;  /* 0xcccccccd260478a5 */ /* 0x000fe4000f8e003f */
[----:B------:R-:W-:Y:S01]  /*2210*/  UISETP.LT.U32.AND UP0, UPT, UR44, 0x5, UP0 ;  /* 0x000000052c00788c */ /* 0x000fe20008701070 */
[----:B------:R-:W2:Y:S01]  /*2220*/  SYNCS.PHASECHK.TRANS64.TRYWAIT P0, [R159+UR42+0x10], R0 ;  /* 0x000010009f0075a7 */ /* 0x000ea2000800016a */
[----:B------:R-:W-:Y:S01]  /*2230*/  USHF.R.U32.HI UR4, URZ, 0x2, UR5 ;  /* 0x000000023f047899 */ /* 0x000fe20008011605 */
[----:B------:R-:W-:Y:S01]  /*2240*/  SHF.R.S32.HI R9, RZ, 0x1f, R8 ;  /* 0x0000001fff097819 */ /* 0x000fe20000011408 */
[----:B------:R-:W-:-:S02]  /*2250*/  USEL UR6, URZ, 0x1, !UP0 ;  /* 0x000000013f067887 */ /* 0x000fc4000c000000 */
[----:B------:R-:W-:Y:S02]  /*2260*/  UIMAD UR38, UR4, -0x5, UR38 ;  /* 0xfffffffb042678a4 */ /* 0x000fe4000f8e0226 */
[----:B------:R-:W-:-:S04]  /*2270*/  ULOP3.LUT UR39, UR39, UR6, URZ, 0x3c, !UPT ;  /* 0x0000000627277292 */ /* 0x000fc8000f8e3c3f */
[----:B------:R-:W-:Y:S01]  /*2280*/  @UP1 ULOP3.LUT UR39, UR39, 0x1, UR4, 0x78, !UPT ;  /* 0x0000000127271892 */ /* 0x000fe2000f8e7804 */
[----:B-12---:R-:W-:Y:S11]  /*2290*/  @!P0 BRA `(.L_x_35) ;  /* 0x0000009400b88947 */ /* 0x006ff60003800000 */
.L_x_318:
[----:B------:R-:W-:Y:S01]  /*22a0*/  IMAD.SHL.U32 R14, R19, 0x40, RZ ;  /* 0x00000040130e7824 */ /* 0x000fe200078e00ff */
[----:B------:R-:W-:Y:S01]  /*22b0*/  ULDC UR6, c[0x0][0x284] ;  /* 0x0000a10000067ab9 */ /* 0x000fe20000000800 */
[----:B0-----:R-:W-:Y:S01]  /*22c0*/  IMAD.SHL.U32 R12, R22, 0x100, RZ ;  /* 0x00000100160c7824 */ /* 0x001fe200078e00ff */
[----:B------:R-:W-:Y:S01]  /*22d0*/  SHF.R.S32.HI R165, RZ, 0x1f, R2 ;  /* 0x0000001fffa57819 */ /* 0x000fe20000011402 */
[----:B------:R-:W-:Y:S01]  /*22e0*/  ULDC.64 UR4, c[0x0][0x5d0] ;  /* 0x0001740000047ab9 */ /* 0x000fe20000000a00 */
[----:B------:R-:W-:Y:S01]  /*22f0*/  ISETP.GE.AND P0, PT, R14, UR6, PT ;  /* 0x000000060e007c0c */ /* 0x000fe2000bf06270 */
[----:B------:R-:W-:Y:S01]  /*2300*/  IMAD.WIDE.U32 R4, R2, UR4, R8 ;  /* 0x0000000402047c25 */ /* 0x000fe2000f8e0008 */
[----:B------:R-:W-:Y:S02]  /*2310*/  SHF.R.S32.HI R13, RZ, 0x1f, R12 ;  /* 0x0000001fff0d7819 */ /* 0x000fe4000001140c */
[C---:B------:R-:W-:Y:S01]  /*2320*/  ISETP.GE.OR P0, PT, R12.reuse, R15, P0 ;  /* 0x0000000f0c00720c */ /* 0x040fe20000706670 */
[----:B------:R-:W-:Y:S01]  /*2330*/  IMAD R3, R165, UR4, RZ ;  /* 0x00000004a5037c24 */ /* 0x000fe2000f8e02ff */
[----:B------:R-:W-:-:S03]  /*2340*/  IADD3 R6, P1, R12, R4, RZ ;  /* 0x000000040c067210 */ /* 0x000fc60007f3e0ff */
[----:B------:R-:W-:-:S05]  /*2350*/  IMAD R3, R2, UR5, R3 ;  /* 0x0000000502037c24 */ /* 0x000fca000f8e0203 */
[----:B------:R-:W-:-:S03]  /*2360*/  IADD3.X R7, R13, R5, R3, P1, !PT ;  /* 0x000000050d077210 */ /* 0x000fc60000ffe403 */
[----:B------:R-:W-:Y:S05]  /*2370*/  @P0 BRA `(.L_x_36) ;  /* 0x0000007c00040947 */ /* 0x000fea0003800000 */
[----:B------:R-:W0:Y:S01]  /*2380*/  LDC.64 R10, c[0x0][0x5c8] ;  /* 0x00017200ff0a7b82 */ /* 0x000e220000000a00 */
[----:B-----5:R-:W-:Y:S01]  /*2390*/  FSETP.NEU.AND P0, PT, R155, RZ, PT ;  /* 0x000000ff9b00720b */ /* 0x020fe20003f0d000 */
[----:B------:R-:W-:Y:S01]  /*23a0*/  IMAD R3, R158, -0x2, R15 ;  /* 0xfffffffe9e037824 */ /* 0x000fe200078e020f */
[----:B------:R-:W-:Y:S01]  /*23b0*/  BSSY B0, `(.L_x_36) ;  /* 0x00007bd000007945 */ /* 0x000fe20003800000 */
[----:B------:R-:W-:-:S04]  /*23c0*/  IMAD.WIDE R166, R19, 0x40, R156 ;  /* 0x0000004013a67825 */ /* 0x000fc800078e029c */
[----:B-1----:R-:W-:Y:S02]  /*23d0*/  IMAD.IADD R0, R3, 0x1, -R12 ;  /* 0x0000000103007824 */ /* 0x002fe400078e0a0c */
[----:B------:R-:W-:-:S03]  /*23e0*/  IMAD.IADD R3, R163, 0x1, -R14 ;  /* 0x00000001a3037824 */ /* 0x000fc600078e0a0e */
[----:B------:R-:W-:-:S04]  /*23f0*/  ISETP.GT.AND P2, PT, R0, RZ, PT ;  /* 0x000000ff0000720c */ /* 0x000fc80003f44270 */
[----:B------:R-:W-:Y:S01]  /*2400*/  ISETP.GT.AND P1, PT, R3, RZ, P2 ;  /* 0x000000ff0300720c */ /* 0x000fe20001724270 */
[-C--:B0-----:R-:W-:Y:S02]  /*2410*/  IMAD R4, R167, R10.reuse, RZ ;  /* 0x0000000aa7047224 */ /* 0x081fe400078e02ff */
[----:B------:R-:W-:-:S04]  /*2420*/  IMAD.WIDE.U32 R6, R166, R10, R6 ;  /* 0x0000000aa6067225 */ /* 0x000fc800078e0006 */
[----:B------:R-:W-:-:S04]  /*2430*/  IMAD R5, R166, R11, R4 ;  /* 0x0000000ba6057224 */ /* 0x000fc800078e0204 */
[----:B------:R-:W-:Y:S01]  /*2440*/  IMAD.IADD R179, R7, 0x1, R5 ;  /* 0x0000000107b37824 */ /* 0x000fe200078e0205 */
[----:B------:R-:W-:Y:S06]  /*2450*/  @!P0 BRA `(.L_x_37) ;  /* 0x0000005400988947 */ /* 0x000fec0003800000 */
[----:B------:R-:W0:Y:S01]  /*2460*/  LDC.64 R20, c[0x0][0x5b8] ;  /* 0x00016e00ff147b82 */ /* 0x000e220000000a00 */
[----:B------:R-:W-:-:S07]  /*2470*/  ULDC.64 UR4, c[0x0][0x5c0] ;  /* 0x0001700000047ab9 */ /* 0x000fce0000000a00 */
[----:B------:R-:W1:Y:S08]  /*2480*/  LDC.64 R168, c[0x0][0x5b0] ;  /* 0x00016c00ffa87b82 */ /* 0x000e700000000a00 */
[----:B------:R-:W2:Y:S01]  /*2490*/  LDC.64 R14, c[0x0][0x5a8] ;  /* 0x00016a00ff0e7b82 */ /* 0x000ea20000000a00 */
[-C--:B0-----:R-:W-:Y:S02]  /*24a0*/  IMAD R7, R165, R20.reuse, RZ ;  /* 0x00000014a5077224 */ /* 0x081fe400078e02ff */
[----:B------:R-:W-:-:S04]  /*24b0*/  IMAD.WIDE.U32 R4, R2, R20, R8 ;  /* 0x0000001402047225 */ /* 0x000fc800078e0008 */
[----:B------:R-:W-:Y:S01]  /*24c0*/  IMAD R177, R2, R21, R7 ;  /* 0x0000001502b17224 */ /* 0x000fe200078e0207 */
[----:B------:R-:W-:Y:S01]  /*24d0*/  IADD3 R164, P0, R12, R4, RZ ;  /* 0x000000040ca47210 */ /* 0x000fe20007f1e0ff */
[----:B-1----:R-:W-:-:S03]  /*24e0*/  IMAD R4, R167, R168, RZ ;  /* 0x000000a8a7047224 */ /* 0x002fc600078e02ff */
[----:B------:R-:W-:Y:S01]  /*24f0*/  IADD3.X R165, R13, R5, R177, P0, !PT ;  /* 0x000000050da57210 */ /* 0x000fe200007fe4b1 */
[C---:B------:R-:W-:Y:S02]  /*2500*/  IMAD R21, R166.reuse, R169, R4 ;  /* 0x000000a9a6157224 */ /* 0x040fe400078e0204 */
[----:B------:R-:W-:-:S04]  /*2510*/  IMAD.WIDE.U32 R4, R166, R168, R164 ;  /* 0x000000a8a6047225 */ /* 0x000fc800078e00a4 */
[----:B------:R-:W-:Y:S01]  /*2520*/  IMAD.IADD R5, R5, 0x1, R21 ;  /* 0x0000000105057824 */ /* 0x000fe200078e0215 */
[----:B--2---:R-:W-:-:S04]  /*2530*/  LEA R170, P0, R4, R14, 0x1 ;  /* 0x0000000e04aa7211 */ /* 0x004fc800078008ff */
[----:B------:R-:W-:-:S05]  /*2540*/  LEA.HI.X R171, R4, R15, R5, 0x1, P0 ;  /* 0x0000000f04ab7211 */ /* 0x000fca00000f0c05 */
[----:B------:R0:W2:Y:S01]  /*2550*/  @P1 LDG.E.LTC128B.U16 R19, desc[UR36][R170.64] ;  /* 0x00000024aa131981 */ /* 0x0000a2000c1e1520 */
[----:B------:R-:W-:Y:S01]  /*2560*/  IMAD.WIDE.U32 R4, R166, R168, R12 ;  /* 0x000000a8a6047225 */ /* 0x000fe200078e000c */
[----:B------:R-:W-:Y:S02]  /*2570*/  BSSY B1, `(.L_x_38) ;  /* 0x0000014000017945 */ /* 0x000fe40003800000 */
[----:B------:R-:W-:-:S04]  /*2580*/  IADD3 R172, P0, R8, R4, RZ ;  /* 0x0000000408ac7210 */ /* 0x000fc80007f1e0ff */
[----:B------:R-:W-:Y:S01]  /*2590*/  IADD3.X R173, R9, R21, R5, P0, !PT ;  /* 0x0000001509ad7210 */ /* 0x000fe200007fe405 */
[C---:B0-----:R-:W-:Y:S01]  /*25a0*/  IMAD.SHL.U32 R170, R168.reuse, 0x8, RZ ;  /* 0x00000008a8aa7824 */ /* 0x041fe200078e00ff */
[----:B------:R-:W-:Y:S01]  /*25b0*/  SHF.L.U64.HI R171, R168, 0x3, R169 ;  /* 0x00000003a8ab7819 */ /* 0x000fe200000102a9 */
[----:B------:R-:W-:-:S04]  /*25c0*/  IMAD.WIDE.U32 R172, R2, R20, R172 ;  /* 0x0000001402ac7225 */ /* 0x000fc800078e00ac */
[----:B------:R-:W-:Y:S02]  /*25d0*/  IMAD.IADD R7, R177, 0x1, R173 ;  /* 0x00000001b1077824 */ /* 0x000fe400078e02ad */
[----:B--2---:R-:W-:-:S04]  /*25e0*/  IMAD.U32 R4, R19, 0x10000, RZ ;  /* 0x0001000013047824 */ /* 0x004fc800078e00ff */
[----:B------:R-:W-:Y:S01]  /*25f0*/  FMUL R5, R4, R155 ;  /* 0x0000009b04057220 */ /* 0x000fe20000400000 */
[----:B------:R-:W-:-:S03]  /*2600*/  LEA R4, P0, R6, UR4, 0x1 ;  /* 0x0000000406047c11 */ /* 0x000fc6000f8008ff */
[----:B------:R-:W-:Y:S01]  /*2610*/  FFMA R24, R24, R154, R5 ;  /* 0x0000009a18187223 */ /* 0x000fe20000000005 */
[----:B------:R-:W-:Y:S02]  /*2620*/  LEA.HI.X R5, R6, UR5, R179, 0x1, P0 ;  /* 0x0000000506057c11 */ /* 0x000fe400080f0cb3 */
[----:B------:R-:W-:Y:S02]  /*2630*/  ISETP.GT.AND P0, PT, R0, 0x1, PT ;  /* 0x000000010000780c */ /* 0x000fe40003f04270 */
[----:B------:R-:W-:Y:S02]  /*2640*/  F2FP.BF16.F32.PACK_AB R24, RZ, R24 ;  /* 0x00000018ff18723e */ /* 0x000fe400000010ff */
[----:B------:R-:W-:Y:S02]  /*2650*/  ISETP.GT.AND P3, PT, R3, RZ, P0 ;  /* 0x000000ff0300720c */ /* 0x000fe40000764270 */
[C---:B------:R-:W-:Y:S01]  /*2660*/  LEA R6, P4, R172.reuse, R14, 0x1 ;  /* 0x0000000eac067211 */ /* 0x040fe200078808ff */
[----:B------:R0:W-:Y:S03]  /*2670*/  @P1 STG.E.U16 desc[UR36][R4.64], R24 ;  /* 0x0000001804001986 */ /* 0x0001e6000c101524 */
[----:B------:R-:W-:-:S07]  /*2680*/  LEA.HI.X R7, R172, R15, R7, 0x1, P4 ;  /* 0x0000000fac077211 */ /* 0x000fce00020f0c07 */
[----:B------:R-:W-:Y:S05]  /*2690*/  @!P3 BRA `(.L_x_39) ;  /* 0x000000000004b947 */ /* 0x000fea0003800000 */
[----:B------:R1:W5:Y:S02]  /*26a0*/  LDG.E.LTC128B.U16 R19, desc[UR36][R6.64+0x2] ;  /* 0x0000022406137981 */ /* 0x000364000c1e1520 */
.L_x_39:
[----:B------:R-:W-:Y:S05]  /*26b0*/  BSYNC B1 ;  /* 0x0000000000017941 */ /* 0x000fea0003800000 */
.L_x_38:
[----:B------:R-:W-:Y:S01]  /*26c0*/  IMAD.WIDE.U32 R170, R166, R168, R170 ;  /* 0x000000a8a6aa7225 */ /* 0x000fe200078e00aa */
[----:B------:R-:W-:-:S03]  /*26d0*/  ISETP.GT.AND P2, PT, R3, 0x8, P2 ;  /* 0x000000080300780c */ /* 0x000fc60001744270 */
[----:B-----5:R-:W-:Y:S02]  /*26e0*/  IMAD.U32 R22, R19, 0x10000, RZ ;  /* 0x0001000013167824 */ /* 0x020fe400078e00ff */
[----:B------:R-:W-:Y:S01]  /*26f0*/  IMAD.IADD R167, R21, 0x1, R171 ;  /* 0x0000000115a77824 */ /* 0x000fe200078e02ab */
[----:B------:R-:W-:Y:S01]  /*2700*/  IADD3 R21, P1, R164, R170, RZ ;  /* 0x000000aaa4157210 */ /* 0x000fe20007f3e0ff */
[----:B------:R-:W-:-:S04]  /*2710*/  FMUL R22, R22, R155 ;  /* 0x0000009b16167220 */ /* 0x000fc80000400000 */
[----:B------:R-:W-:Y:S01]  /*2720*/  FFMA R22, R25, R154, R22 ;  /* 0x0000009a19167223 */ /* 0x000fe20000000016 */
[----:B------:R-:W-:Y:S01]  /*2730*/  IMAD.X R164, R167, 0x1, R165, P1 ;  /* 0x00000001a7a47824 */ /* 0x000fe200008e06a5 */
[----:B0-----:R-:W-:-:S03]  /*2740*/  LEA R24, P1, R21, R14, 0x1 ;  /* 0x0000000e15187211 */ /* 0x001fc600078208ff */
[----:B------:R-:W-:Y:S02]  /*2750*/  F2FP.BF16.F32.PACK_AB R22, RZ, R22 ;  /* 0x00000016ff16723e */ /* 0x000fe400000010ff */
[----:B------:R-:W-:-:S03]  /*2760*/  LEA.HI.X R25, R21, R15, R164, 0x1, P1 ;  /* 0x0000000f15197211 */ /* 0x000fc600008f0ca4 */
[----:B------:R0:W-:Y:S04]  /*2770*/  @P3 STG.E.U16 desc[UR36][R4.64+0x2], R22 ;  /* 0x0000021604003986 */ /* 0x0001e8000c101524 */
[----:B------:R-:W2:Y:S01]  /*2780*/  @P2 LDG.E.LTC128B.U16 R19, desc[UR36][R24.64] ;  /* 0x0000002418132981 */ /* 0x000ea2000c1e1520 */
[----:B------:R-:W-:Y:S01]  /*2790*/  IADD3 R8, P1, P3, R8, R170, R12 ;  /* 0x000000aa08087210 */ /* 0x000fe20007b3e00c */
[----:B------:R-:W-:Y:S01]  /*27a0*/  BSSY B1, `(.L_x_40) ;  /* 0x0000011000017945 */ /* 0x000fe20003800000 */
[C---:B------:R-:W-:Y:S02]  /*27b0*/  SHF.L.U64.HI R11, R10.reuse, 0x4, R11 ;  /* 0x000000040a0b7819 */ /* 0x040fe4000001020b */
[----:B------:R-:W-:Y:S02]  /*27c0*/  IADD3.X R9, R9, R167, R13, P1, P3 ;  /* 0x000000a709097210 */ /* 0x000fe40000fe640d */
[----:B------:R-:W-:-:S02]  /*27d0*/  LEA R10, P1, R10, R4, 0x4 ;  /* 0x000000040a0a7211 */ /* 0x000fc400078220ff */
[----:B------:R-:W-:Y:S01]  /*27e0*/  ISETP.GT.AND P0, PT, R3, 0x8, P0 ;  /* 0x000000080300780c */ /* 0x000fe20000704270 */
[----:B------:R-:W-:-:S04]  /*27f0*/  IMAD.WIDE.U32 R20, R2, R20, R8 ;  /* 0x0000001402147225 */ /* 0x000fc800078e0008 */
[----:B------:R-:W-:Y:S01]  /*2800*/  IMAD.X R11, R11, 0x1, R5, P1 ;  /* 0x000000010b0b7824 */ /* 0x000fe200008e0605 */
[----:B------:R-:W-:Y:S01]  /*2810*/  LEA R8, P3, R20, R14, 0x1 ;  /* 0x0000000e14087211 */ /* 0x000fe200078608ff */
[----:B------:R-:W-:-:S05]  /*2820*/  IMAD.IADD R2, R177, 0x1, R21 ;  /* 0x00000001b1027824 */ /* 0x000fca00078e0215 */
[----:B------:R-:W-:Y:S01]  /*2830*/  LEA.HI.X R9, R20, R15, R2, 0x1, P3 ;  /* 0x0000000f14097211 */ /* 0x000fe200018f0c02 */
[----:B--2---:R-:W-:-:S04]  /*2840*/  IMAD.U32 R12, R19, 0x10000, RZ ;  /* 0x00010000130c7824 */ /* 0x004fc800078e00ff */
[----:B------:R-:W-:-:S04]  /*2850*/  FMUL R13, R12, R155 ;  /* 0x0000009b0c0d7220 */ /* 0x000fc80000400000 */
[----:B------:R-:W-:-:S05]  /*2860*/  FFMA R13, R26, R154, R13 ;  /* 0x0000009a1a0d7223 */ /* 0x000fca000000000d */
[----:B------:R-:W-:-:S05]  /*2870*/  F2FP.BF16.F32.PACK_AB R13, RZ, R13 ;  /* 0x0000000dff0d723e */ /* 0x000fca00000010ff */
[----:B------:R0:W-:Y:S01]  /*2880*/  @P2 STG.E.U16 desc[UR36][R10.64], R13 ;  /* 0x0000000d0a002986 */ /* 0x0001e2000c101524 */
[----:B------:R-:W-:Y:S05]  /*2890*/  @!P0 BRA `(.L_x_41) ;  /* 0x0000000000048947 */ /* 0x000fea0003800000 */
[----:B------:R2:W5:Y:S02]  /*28a0*/  LDG.E.LTC128B.U16 R19, desc[UR36][R8.64+0x2] ;  /* 0x0000022408137981 */ /* 0x000564000c1e1520 */
.L_x_41:
[----:B------:R-:W-:Y:S05]  /*28b0*/  BSYNC B1 ;  /* 0x0000000000017941 */ /* 0x000fea0003800000 */
.L_x_40:
[----:B-----5:R-:W-:Y:S01]  /*28c0*/  IMAD.U32 R2, R19, 0x10000, RZ ;  /* 0x0001000013027824 */ /* 0x020fe200078e00ff */
[----:B------:R-:W-:Y:S01]  /*28d0*/  ISETP.GT.AND P1, PT, R0, 0x8, PT ;  /* 0x000000080000780c */ /* 0x000fe20003f24270 */
[----:B------:R-:W-:Y:S02]  /*28e0*/  BSSY B1, `(.L_x_42) ;  /* 0x0000008000017945 */ /* 0x000fe40003800000 */
[----:B------:R-:W-:Y:S01]  /*28f0*/  FMUL R2, R2, R155 ;  /* 0x0000009b02027220 */ /* 0x000fe20000400000 */
[----:B------:R-:W-:-:S03]  /*2900*/  ISETP.GT.AND P2, PT, R3, RZ, P1 ;  /* 0x000000ff0300720c */ /* 0x000fc60000f44270 */
[----:B------:R-:W-:-:S05]  /*2910*/  FFMA R2, R27, R154, R2 ;  /* 0x0000009a1b027223 */ /* 0x000fca0000000002 */
[----:B------:R-:W-:-:S05]  /*2920*/  F2FP.BF16.F32.PACK_AB R2, RZ, R2 ;  /* 0x00000002ff02723e */ /* 0x000fca00000010ff */
[----:B------:R3:W-:Y:S01]  /*2930*/  @P0 STG.E.U16 desc[UR36][R10.64+0x2], R2 ;  /* 0x000002020a000986 */ /* 0x0007e2000c101524 */
[----:B------:R-:W-:Y:S05]  /*2940*/  @!P2 BRA `(.L_x_43) ;  /* 0x000000000004a947 */ /* 0x000fea0003800000 */
[----:B------:R4:W5:Y:S02]  /*2950*/  LDG.E.LTC128B.U16 R19, desc[UR36][R6.64+0x10] ;  /* 0x0000102406137981 */ /* 0x000964000c1e1520 */
.L_x_43:
[----:B------:R-:W-:Y:S05]  /*2960*/  BSYNC B1 ;  /* 0x0000000000017941 */ /* 0x000fea0003800000 */
.L_x_42:
[----:B---3-5:R-:W-:Y:S01]  /*2970*/  IMAD.U32 R2, R19, 0x10000, RZ ;  /* 0x0001000013027824 */ /* 0x028fe200078e00ff */
[----:B------:R-:W-:Y:S01]  /*2980*/  ISETP.GT.AND P0, PT, R0, 0x9, PT ;  /* 0x000000090000780c */ /* 0x000fe20003f04270 */
[----:B------:R-:W-:Y:S02]  /*2990*/  BSSY B1, `(.L_x_44) ;  /* 0x0000008000017945 */ /* 0x000fe40003800000 */
[----:B0-----:R-:W-:Y:S01]  /*29a0*/  FMUL R13, R2, R155 ;  /* 0x0000009b020d7220 */ /* 0x001fe20000400000 */
[----:B------:R-:W-:-:S03]  /*29b0*/  ISETP.GT.AND P3, PT, R3, RZ, P0 ;  /* 0x000000ff0300720c */ /* 0x000fc60000764270 */
[----:B------:R-:W-:-:S05]  /*29c0*/  FFMA R13, R28, R154, R13 ;  /* 0x0000009a1c0d7223 */ /* 0x000fca000000000d */
[----:B------:R-:W-:-:S05]  /*29d0*/  F2FP.BF16.F32.PACK_AB R13, RZ, R13 ;  /* 0x0000000dff0d723e */ /* 0x000fca00000010ff */
[----:B------:R0:W-:Y:S01]  /*29e0*/  @P2 STG.E.U16 desc[UR36][R4.64+0x10], R13 ;  /* 0x0000100d04002986 */ /* 0x0001e2000c101524 */
[----:B------:R-:W-:Y:S05]  /*29f0*/  @!P3 BRA `(.L_x_45) ;  /* 0x000000000004b947 */ /* 0x000fea0003800000 */
[----:B------:R3:W5:Y:S02]  /*2a00*/  LDG.E.LTC128B.U16 R19, desc[UR36][R6.64+0x12] ;  /* 0x0000122406137981 */ /* 0x000764000c1e1520 */
.L_x_45:
[----:B------:R-:W-:Y:S05]  /*2a10*/  BSYNC B1 ;  /* 0x0000000000017941 */ /* 0x000fea0003800000 */
.L_x_44:
[----:B-----5:R-:W-:Y:S01]  /*2a20*/  IMAD.U32 R2, R19, 0x10000, RZ ;  /* 0x0001000013027824 */ /* 0x020fe200078e00ff */
[----:B------:R-:W-:Y:S01]  /*2a30*/  ISETP.GT.AND P1, PT, R3, 0x8, P1 ;  /* 0x000000080300780c */ /* 0x000fe20000f24270 */
[----:B------:R-:W-:Y:S02]  /*2a40*/  BSSY B1, `(.L_x_46) ;  /* 0x0000007000017945 */ /* 0x000fe40003800000 */
[----:B------:R-:W-:-:S04]  /*2a50*/  FMUL R2, R2, R155 ;  /* 0x0000009b02027220 */ /* 0x000fc80000400000 */
[----:B------:R-:W-:-:S05]  /*2a60*/  FFMA R2, R29, R154, R2 ;  /* 0x0000009a1d027223 */ /* 0x000fca0000000002 */
[----:B------:R-:W-:-:S05]  /*2a70*/  F2FP.BF16.F32.PACK_AB R2, RZ, R2 ;  /* 0x00000002ff02723e */ /* 0x000fca00000010ff */
[----:B------:R0:W-:Y:S01]  /*2a80*/  @P3 STG.E.U16 desc[UR36][R4.64+0x12], R2 ;  /* 0x0000120204003986 */ /* 0x0001e2000c101524 */
[----:B------:R-:W-:Y:S05]  /*2a90*/  @!P1 BRA `(.L_x_47) ;  /* 0x0000000000049947 */ /* 0x000fea0003800000 */
[----:B------:R0:W5:Y:S02]  /*2aa0*/  LDG.E.LTC128B.U16 R19, desc[UR36][R8.64+0x10] ;  /* 0x0000102408137981 */ /* 0x000164000c1e1520 */
.L_x_47:
[----:B------:R-:W-:Y:S05]  /*2ab0*/  BSYNC B1 ;  /* 0x0000000000017941 */ /* 0x000fea0003800000 */
.L_x_46:
[----:B0----5:R-:W-:Y:S01]  /*2ac0*/  IMAD.U32 R2, R19, 0x10000, RZ ;  /* 0x0001000013027824 */ /* 0x021fe200078e00ff */
        /* <DEDUP_REMOVED lines=8> */
.L_x_49:
[----:B------:R-:W-:Y:S05]  /*2b50*/  BSYNC B1 ;  /* 0x0000000000017941 */ /* 0x000fea0003800000 */
.L_x_48:
        /* <DEDUP_REMOVED lines=10> */
.L_x_51:
[----:B------:R-:W-:Y:S05]  /*2c00*/  BSYNC B1 ;  /* 0x0000000000017941 */ /* 0x000fea0003800000 */
.L_x_50:
[----:B0----5:R-:W-:Y:S01]  /*2c10*/  IMAD.U32 R2, R19, 0x10000, RZ ;  /* 0x0001000013027824 */ /* 0x021fe200078e00ff */
        /* <DEDUP_REMOVED lines=9> */
.L_x_53:
[----:B------:R-:W-:Y:S05]  /*2cb0*/  BSYNC B1 ;  /* 0x0000000000017941 */ /* 0x000fea0003800000 */
.L_x_52:
        /* <DEDUP_REMOVED lines=9> */
.L_x_55:
[----:B------:R-:W-:Y:S05]  /*2d50*/  BSYNC B1 ;  /* 0x0000000000017941 */ /* 0x000fea0003800000 */
.L_x_54:
        /* <DEDUP_REMOVED lines=9> */
.L_x_57:
[----:B------:R-:W-:Y:S05]  /*2df0*/  BSYNC B1 ;  /* 0x0000000000017941 */ /* 0x000fea0003800000 */
.L_x_56:
        /* <DEDUP_REMOVED lines=10> */
.L_x_59:
[----:B------:R-:W-:Y:S05]  /*2ea0*/  BSYNC B1 ;  /* 0x0000000000017941 */ /* 0x000fea0003800000 */
.L_x_58:
        /* <DEDUP_REMOVED lines=10> */
.L_x_61:
[----:B------:R-:W-:Y:S05]  /*2f50*/  BSYNC B1 ;  /* 0x0000000000017941 */ /* 0x000fea0003800000 */
.L_x_60:
        /* <DEDUP_REMOVED lines=9> */
.L_x_63:
[----:B------:R-:W-:Y:S05]  /*2ff0*/  BSYNC B1 ;  /* 0x0000000000017941 */ /* 0x000fea0003800000 */
.L_x_62:
        /* <DEDUP_REMOVED lines=9> */
.L_x_65:
[----:B------:R-:W-:Y:S05]  /*3090*/  BSYNC B1 ;  /* 0x0000000000017941 */ /* 0x000fea0003800000 */
.L_x_64:
        /* <DEDUP_REMOVED lines=10> */
.L_x_67:
[----:B------:R-:W-:Y:S05]  /*3140*/  BSYNC B1 ;  /* 0x0000000000017941 */ /* 0x000fea0003800000 */
.L_x_66:
        /* <DEDUP_REMOVED lines=10> */
.L_x_69:
[----:B------:R-:W-:Y:S05]  /*31f0*/  BSYNC B1 ;  /* 0x0000000000017941 */ /* 0x000fea0003800000 */
.L_x_68:
        /* <DEDUP_REMOVED lines=9> */
.L_x_71:
[----:B------:R-:W-:Y:S05]  /*3290*/  BSYNC B1 ;  /* 0x0000000000017941 */ /* 0x000fea0003800000 */
.L_x_70:
        /* <DEDUP_REMOVED lines=9> */
.L_x_73:
[----:B------:R-:W-:Y:S05]  /*3330*/  BSYNC B1 ;  /* 0x0000000000017941 */ /* 0x000fea0003800000 */
.L_x_72:
        /* <DEDUP_REMOVED lines=10> */
.L_x_75:
[----:B------:R-:W-:Y:S05]  /*33e0*/  BSYNC B1 ;  /* 0x0000000000017941 */ /* 0x000fea0003800000 */
.L_x_74:
        /* <DEDUP_REMOVED lines=10> */
.L_x_77:
[----:B------:R-:W-:Y:S05]  /*3490*/  BSYNC B1 ;  /* 0x0000000000017941 */ /* 0x000fea0003800000 */
.L_x_76:
        /* <DEDUP_REMOVED lines=9> */
.L_x_79:
[----:B------:R-:W-:Y:S05]  /*3530*/  BSYNC B1 ;  /* 0x0000000000017941 */ /* 0x000fea0003800000 */
.L_x_78:
        /* <DEDUP_REMOVED lines=9> */
.L_x_81:
[----:B------:R-:W-:Y:S05]  /*35d0*/  BSYNC B1 ;  /* 0x0000000000017941 */ /* 0x000fea0003800000 */
.L_x_80:
        /* <DEDUP_REMOVED lines=10> */
.L_x_83:
[----:B------:R-:W-:Y:S05]  /*3680*/  BSYNC B1 ;  /* 0x0000000000017941 */ /* 0x000fea0003800000 */
.L_x_82:
        /* <DEDUP_REMOVED lines=10> */
.L_x_85:
[----:B------:R-:W-:Y:S05]  /*3730*/  BSYNC B1 ;  /* 0x0000000000017941 */ /* 0x000fea0003800000 */
.L_x_84:
        /* <DEDUP_REMOVED lines=9> */
.L_x_87:
[----:B------:R-:W-:Y:S05]  /*37d0*/  BSYNC B1 ;  /* 0x0000000000017941 */ /* 0x000fea0003800000 */
.L_x_86:
        /* <DEDUP_REMOVED lines=9> */
.L_x_89:
[----:B------:R-:W-:Y:S05]  /*3870*/  BSYNC B1 ;  /* 0x0000000000017941 */ /* 0x000fea0003800000 */
.L_x_88:
        /* <DEDUP_REMOVED lines=10> */
.L_x_91:
[----:B------:R-:W-:Y:S05]  /*3920*/  BSYNC B1 ;  /* 0x0000000000017941 */ /* 0x000fea0003800000 */
.L_x_90:
        /* <DEDUP_REMOVED lines=10> */
.L_x_93:
[----:B------:R-:W-:Y:S05]  /*39d0*/  BSYNC B1 ;  /* 0x0000000000017941 */ /* 0x000fea0003800000 */
.L_x_92:
        /* <DEDUP_REMOVED lines=9> */
.L_x_95:
[----:B------:R-:W-:Y:S05]  /*3a70*/  BSYNC B1 ;  /* 0x0000000000017941 */ /* 0x000fea0003800000 */
.L_x_94:
        /* <DEDUP_REMOVED lines=9> */
.L_x_97:
[----:B------:R-:W-:Y:S05]  /*3b10*/  BSYNC B1 ;  /* 0x0000000000017941 */ /* 0x000fea0003800000 */
.L_x_96:
        /* <DEDUP_REMOVED lines=10> */
.L_x_99:
[----:B------:R-:W-:Y:S05]  /*3bc0*/  BSYNC B1 ;  /* 0x0000000000017941 */ /* 0x000fea0003800000 */
.L_x_98:
        /* <DEDUP_REMOVED lines=10> */
.L_x_101:
[----:B------:R-:W-:Y:S05]  /*3c70*/  BSYNC B1 ;  /* 0x0000000000017941 */ /* 0x000fea0003800000 */
.L_x_100:
        /* <DEDUP_REMOVED lines=9> */
.L_x_103:
[----:B------:R-:W-:Y:S05]  /*3d10*/  BSYNC B1 ;  /* 0x0000000000017941 */ /* 0x000fea0003800000 */
.L_x_102:
        /* <DEDUP_REMOVED lines=9> */
.L_x_105:
[----:B------:R-:W-:Y:S05]  /*3db0*/  BSYNC B1 ;  /* 0x0000000000017941 */ /* 0x000fea0003800000 */
.L_x_104:
        /* <DEDUP_REMOVED lines=10> */
.L_x_107:
[----:B------:R-:W-:Y:S05]  /*3e60*/  BSYNC B1 ;  /* 0x0000000000017941 */ /* 0x000fea0003800000 */
.L_x_106:
        /* <DEDUP_REMOVED lines=10> */
.L_x_109:
[----:B------:R-:W-:Y:S05]  /*3f10*/  BSYNC B1 ;  /* 0x0000000000017941 */ /* 0x000fea0003800000 */
.L_x_108:
        /* <DEDUP_REMOVED lines=9> */
.L_x_111:
[----:B------:R-:W-:Y:S05]  /*3fb0*/  BSYNC B1 ;  /* 0x0000000000017941 */ /* 0x000fea0003800000 */
.L_x_110:
        /* <DEDUP_REMOVED lines=9> */
.L_x_113:
[----:B------:R-:W-:Y:S05]  /*4050*/  BSYNC B1 ;  /* 0x0000000000017941 */ /* 0x000fea0003800000 */
.L_x_112:
        /* <DEDUP_REMOVED lines=10> */
.L_x_115:
[----:B------:R-:W-:Y:S05]  /*4100*/  BSYNC B1 ;  /* 0x0000000000017941 */ /* 0x000fea0003800000 */
.L_x_114:
        /* <DEDUP_REMOVED lines=10> */
.L_x_117:
[----:B------:R-:W-:Y:S05]  /*41b0*/  BSYNC B1 ;  /* 0x0000000000017941 */ /* 0x000fea0003800000 */
.L_x_116:
        /* <DEDUP_REMOVED lines=9> */
.L_x_119:
[----:B------:R-:W-:Y:S05]  /*4250*/  BSYNC B1 ;  /* 0x0000000000017941 */ /* 0x000fea0003800000 */
.L_x_118:
        /* <DEDUP_REMOVED lines=9> */
.L_x_121:
[----:B------:R-:W-:Y:S05]  /*42f0*/  BSYNC B1 ;  /* 0x0000000000017941 */ /* 0x000fea0003800000 */
.L_x_120:
        /* <DEDUP_REMOVED lines=10> */
.L_x_123:
[----:B------:R-:W-:Y:S05]  /*43a0*/  BSYNC B1 ;  /* 0x0000000000017941 */ /* 0x000fea0003800000 */
.L_x_122:
        /* <DEDUP_REMOVED lines=10> */
.L_x_125:
[----:B------:R-:W-:Y:S05]  /*4450*/  BSYNC B1 ;  /* 0x0000000000017941 */ /* 0x000fea0003800000 */
.L_x_124:
        /* <DEDUP_REMOVED lines=9> */
.L_x_127:
[----:B------:R-:W-:Y:S05]  /*44f0*/  BSYNC B1 ;  /* 0x0000000000017941 */ /* 0x000fea0003800000 */
.L_x_126:
        /* <DEDUP_REMOVED lines=9> */
.L_x_129:
[----:B------:R-:W-:Y:S05]  /*4590*/  BSYNC B1 ;  /* 0x0000000000017941 */ /* 0x000fea0003800000 */
.L_x_128:
        /* <DEDUP_REMOVED lines=10> */
.L_x_131:
[----:B------:R-:W-:Y:S05]  /*4640*/  BSYNC B1 ;  /* 0x0000000000017941 */ /* 0x000fea0003800000 */
.L_x_130:
        /* <DEDUP_REMOVED lines=10> */
.L_x_133:
[----:B------:R-:W-:Y:S05]  /*46f0*/  BSYNC B1 ;  /* 0x0000000000017941 */ /* 0x000fea0003800000 */
.L_x_132:
        /* <DEDUP_REMOVED lines=9> */
.L_x_135:
[----:B------:R-:W-:Y:S05]  /*4790*/  BSYNC B1 ;  /* 0x0000000000017941 */ /* 0x000fea0003800000 */
.L_x_134:
        /* <DEDUP_REMOVED lines=9> */
.L_x_137:
[----:B------:R-:W-:Y:S05]  /*4830*/  BSYNC B1 ;  /* 0x0000000000017941 */ /* 0x000fea0003800000 */
.L_x_136:
        /* <DEDUP_REMOVED lines=10> */
.L_x_139:
[----:B------:R-:W-:Y:S05]  /*48e0*/  BSYNC B1 ;  /* 0x0000000000017941 */ /* 0x000fea0003800000 */
.L_x_138:
        /* <DEDUP_REMOVED lines=10> */
.L_x_141:
[----:B------:R-:W-:Y:S05]  /*4990*/  BSYNC B1 ;  /* 0x0000000000017941 */ /* 0x000fea0003800000 */
.L_x_140:
        /* <DEDUP_REMOVED lines=9> */
.L_x_143:
[----:B------:R-:W-:Y:S05]  /*4a30*/  BSYNC B1 ;  /* 0x0000000000017941 */ /* 0x000fea0003800000 */
.L_x_142:
        /* <DEDUP_REMOVED lines=9> */
.L_x_145:
[----:B------:R-:W-:Y:S05]  /*4ad0*/  BSYNC B1 ;  /* 0x0000000000017941 */ /* 0x000fea0003800000 */
.L_x_144:
        /* <DEDUP_REMOVED lines=10> */
.L_x_147:
[----:B------:R-:W-:Y:S05]  /*4b80*/  BSYNC B1 ;  /* 0x0000000000017941 */ /* 0x000fea0003800000 */
.L_x_146:
        /* <DEDUP_REMOVED lines=10> */
.L_x_149:
[----:B------:R-:W-:Y:S05]  /*4c30*/  BSYNC B1 ;  /* 0x0000000000017941 */ /* 0x000fea0003800000 */
.L_x_148:
        /* <DEDUP_REMOVED lines=9> */
.L_x_151:
[----:B------:R-:W-:Y:S05]  /*4cd0*/  BSYNC B1 ;  /* 0x0000000000017941 */ /* 0x000fea0003800000 */
.L_x_150:
        /* <DEDUP_REMOVED lines=9> */
.L_x_153:
[----:B------:R-:W-:Y:S05]  /*4d70*/  BSYNC B1 ;  /* 0x0000000000017941 */ /* 0x000fea0003800000 */
.L_x_152:
        /* <DEDUP_REMOVED lines=10> */
.L_x_155:
[----:B------:R-:W-:Y:S05]  /*4e20*/  BSYNC B1 ;  /* 0x0000000000017941 */ /* 0x000fea0003800000 */
.L_x_154:
        /* <DEDUP_REMOVED lines=10> */
.L_x_157:
[----:B------:R-:W-:Y:S05]  /*4ed0*/  BSYNC B1 ;  /* 0x0000000000017941 */ /* 0x000fea0003800000 */
.L_x_156:
        /* <DEDUP_REMOVED lines=9> */
.L_x_159:
[----:B------:R-:W-:Y:S05]  /*4f70*/  BSYNC B1 ;  /* 0x0000000000017941 */ /* 0x000fea0003800000 */
.L_x_158:
        /* <DEDUP_REMOVED lines=9> */
.L_x_161:
[----:B------:R-:W-:Y:S05]  /*5010*/  BSYNC B1 ;  /* 0x0000000000017941 */ /* 0x000fea0003800000 */
.L_x_160:
        /* <DEDUP_REMOVED lines=10> */
.L_x_163:
[----:B------:R-:W-:Y:S05]  /*50c0*/  BSYNC B1 ;  /* 0x0000000000017941 */ /* 0x000fea0003800000 */
.L_x_162:
        /* <DEDUP_REMOVED lines=10> */
.L_x_165:
[----:B------:R-:W-:Y:S05]  /*5170*/  BSYNC B1 ;  /* 0x0000000000017941 */ /* 0x000fea0003800000 */
.L_x_164:
        /* <DEDUP_REMOVED lines=9> */
.L_x_167:
[----:B------:R-:W-:Y:S05]  /*5210*/  BSYNC B1 ;  /* 0x0000000000017941 */ /* 0x000fea0003800000 */
.L_x_166:
        /* <DEDUP_REMOVED lines=9> */
.L_x_169:
[----:B------:R-:W-:Y:S05]  /*52b0*/  BSYNC B1 ;  /* 0x0000000000017941 */ /* 0x000fea0003800000 */
.L_x_168:
        /* <DEDUP_REMOVED lines=10> */
.L_x_171:
[----:B------:R-:W-:Y:S05]  /*5360*/  BSYNC B1 ;  /* 0x0000000000017941 */ /* 0x000fea0003800000 */
.L_x_170:
        /* <DEDUP_REMOVED lines=10> */
.L_x_173:
[----:B------:R-:W-:Y:S05]  /*5410*/  BSYNC B1 ;  /* 0x0000000000017941 */ /* 0x000fea0003800000 */
.L_x_172:
        /* <DEDUP_REMOVED lines=9> */
.L_x_175:
[----:B------:R-:W-:Y:S05]  /*54b0*/  BSYNC B1 ;  /* 0x0000000000017941 */ /* 0x000fea0003800000 */
.L_x_174:
        /* <DEDUP_REMOVED lines=9> */
.L_x_177:
[----:B------:R-:W-:Y:S05]  /*5550*/  BSYNC B1 ;  /* 0x0000000000017941 */ /* 0x000fea0003800000 */
.L_x_176:
        /* <DEDUP_REMOVED lines=10> */
.L_x_179:
[----:B------:R-:W-:Y:S05]  /*5600*/  BSYNC B1 ;  /* 0x0000000000017941 */ /* 0x000fea0003800000 */
.L_x_178:
        /* <DEDUP_REMOVED lines=10> */
.L_x_181:
[----:B------:R-:W-:Y:S05]  /*56b0*/  BSYNC B1 ;  /* 0x0000000000017941 */ /* 0x000fea0003800000 */
.L_x_180:
        /* <DEDUP_REMOVED lines=9> */
.L_x_183:
[----:B------:R-:W-:Y:S05]  /*5750*/  BSYNC B1 ;  /* 0x0000000000017941 */ /* 0x000fea0003800000 */
.L_x_182:
        /* <DEDUP_REMOVED lines=9> */
.L_x_185:
[----:B------:R-:W-:Y:S05]  /*57f0*/  BSYNC B1 ;  /* 0x0000000000017941 */ /* 0x000fea0003800000 */
.L_x_184:
        /* <DEDUP_REMOVED lines=10> */
.L_x_187:
[----:B------:R-:W-:Y:S05]  /*58a0*/  BSYNC B1 ;  /* 0x0000000000017941 */ /* 0x000fea0003800000 */
.L_x_186:
        /* <DEDUP_REMOVED lines=10> */
.L_x_189:
[----:B------:R-:W-:Y:S05]  /*5950*/  BSYNC B1 ;  /* 0x0000000000017941 */ /* 0x000fea0003800000 */
.L_x_188:
        /* <DEDUP_REMOVED lines=9> */
.L_x_191:
[----:B------:R-:W-:Y:S05]  /*59f0*/  BSYNC B1 ;  /* 0x0000000000017941 */ /* 0x000fea0003800000 */
.L_x_190:
        /* <DEDUP_REMOVED lines=9> */
.L_x_193:
[----:B------:R-:W-:Y:S05]  /*5a90*/  BSYNC B1 ;  /* 0x0000000000017941 */ /* 0x000fea0003800000 */
.L_x_192:
        /* <DEDUP_REMOVED lines=10> */
.L_x_195:
[----:B------:R-:W-:Y:S05]  /*5b40*/  BSYNC B1 ;  /* 0x0000000000017941 */ /* 0x000fea0003800000 */
.L_x_194:
        /* <DEDUP_REMOVED lines=10> */
.L_x_197:
[----:B------:R-:W-:Y:S05]  /*5bf0*/  BSYNC B1 ;  /* 0x0000000000017941 */ /* 0x000fea0003800000 */
.L_x_196:
        /* <DEDUP_REMOVED lines=9> */
.L_x_199:
[----:B------:R-:W-:Y:S05]  /*5c90*/  BSYNC B1 ;  /* 0x0000000000017941 */ /* 0x000fea0003800000 */
.L_x_198:
        /* <DEDUP_REMOVED lines=9> */
.L_x_201:
[----:B------:R-:W-:Y:S05]  /*5d30*/  BSYNC B1 ;  /* 0x0000000000017941 */ /* 0x000fea0003800000 */
.L_x_200:
        /* <DEDUP_REMOVED lines=10> */
.L_x_203:
[----:B------:R-:W-:Y:S05]  /*5de0*/  BSYNC B1 ;  /* 0x0000000000017941 */ /* 0x000fea0003800000 */
.L_x_202:
        /* <DEDUP_REMOVED lines=10> */
.L_x_205:
[----:B------:R-:W-:Y:S05]  /*5e90*/  BSYNC B1 ;  /* 0x0000000000017941 */ /* 0x000fea0003800000 */
.L_x_204:
        /* <DEDUP_REMOVED lines=9> */
.L_x_207:
[----:B------:R-:W-:Y:S05]  /*5f30*/  BSYNC B1 ;  /* 0x0000000000017941 */ /* 0x000fea0003800000 */
.L_x_206:
        /* <DEDUP_REMOVED lines=9> */
.L_x_209:
[----:B------:R-:W-:Y:S05]  /*5fd0*/  BSYNC B1 ;  /* 0x0000000000017941 */ /* 0x000fea0003800000 */
.L_x_208:
        /* <DEDUP_REMOVED lines=10> */
.L_x_211:
[----:B------:R-:W-:Y:S05]  /*6080*/  BSYNC B1 ;  /* 0x0000000000017941 */ /* 0x000fea0003800000 */
.L_x_210:
        /* <DEDUP_REMOVED lines=10> */
.L_x_213:
[----:B------:R-:W-:Y:S05]  /*6130*/  BSYNC B1 ;  /* 0x0000000000017941 */ /* 0x000fea0003800000 */
.L_x_212:
        /* <DEDUP_REMOVED lines=9> */
.L_x_215:
[----:B------:R-:W-:Y:S05]  /*61d0*/  BSYNC B1 ;  /* 0x0000000000017941 */ /* 0x000fea0003800000 */
.L_x_214:
        /* <DEDUP_REMOVED lines=9> */
.L_x_217:
[----:B------:R-:W-:Y:S05]  /*6270*/  BSYNC B1 ;  /* 0x0000000000017941 */ /* 0x000fea0003800000 */
.L_x_216:
        /* <DEDUP_REMOVED lines=10> */
.L_x_219:
[----:B------:R-:W-:Y:S05]  /*6320*/  BSYNC B1 ;  /* 0x0000000000017941 */ /* 0x000fea0003800000 */
.L_x_218:
        /* <DEDUP_REMOVED lines=10> */
.L_x_221:
[----:B------:R-:W-:Y:S05]  /*63d0*/  BSYNC B1 ;  /* 0x0000000000017941 */ /* 0x000fea0003800000 */
.L_x_220:
        /* <DEDUP_REMOVED lines=9> */
.L_x_223:
[----:B------:R-:W-:Y:S05]  /*6470*/  BSYNC B1 ;  /* 0x0000000000017941 */ /* 0x000fea0003800000 */
.L_x_222:
        /* <DEDUP_REMOVED lines=9> */
.L_x_225:
[----:B------:R-:W-:Y:S05]  /*6510*/  BSYNC B1 ;  /* 0x0000000000017941 */ /* 0x000fea0003800000 */
.L_x_224:
        /* <DEDUP_REMOVED lines=10> */
.L_x_227:
[----:B------:R-:W-:Y:S05]  /*65c0*/  BSYNC B1 ;  /* 0x0000000000017941 */ /* 0x000fea0003800000 */
.L_x_226:
        /* <DEDUP_REMOVED lines=10> */
.L_x_229:
[----:B------:R-:W-:Y:S05]  /*6670*/  BSYNC B1 ;  /* 0x0000000000017941 */ /* 0x000fea0003800000 */
.L_x_228:
        /* <DEDUP_REMOVED lines=9> */
.L_x_231:
[----:B------:R-:W-:Y:S05]  /*6710*/  BSYNC B1 ;  /* 0x0000000000017941 */ /* 0x000fea0003800000 */
.L_x_230:
        /* <DEDUP_REMOVED lines=9> */
.L_x_233:
[----:B------:R-:W-:Y:S05]  /*67b0*/  BSYNC B1 ;  /* 0x0000000000017941 */ /* 0x000fea0003800000 */
.L_x_232:
        /* <DEDUP_REMOVED lines=10> */
.L_x_235:
[----:B------:R-:W-:Y:S05]  /*6860*/  BSYNC B1 ;  /* 0x0000000000017941 */ /* 0x000fea0003800000 */
.L_x_234:
        /* <DEDUP_REMOVED lines=10> */
.L_x_237:
[----:B------:R-:W-:Y:S05]  /*6910*/  BSYNC B1 ;  /* 0x0000000000017941 */ /* 0x000fea0003800000 */
.L_x_236:
        /* <DEDUP_REMOVED lines=9> */
.L_x_239:
[----:B------:R-:W-:Y:S05]  /*69b0*/  BSYNC B1 ;  /* 0x0000000000017941 */ /* 0x000fea0003800000 */
.L_x_238:
        /* <DEDUP_REMOVED lines=9> */
.L_x_241:
[----:B------:R-:W-:Y:S05]  /*6a50*/  BSYNC B1 ;  /* 0x0000000000017941 */ /* 0x000fea0003800000 */
.L_x_240:
        /* <DEDUP_REMOVED lines=10> */
.L_x_243:
[----:B------:R-:W-:Y:S05]  /*6b00*/  BSYNC B1 ;  /* 0x0000000000017941 */ /* 0x000fea0003800000 */
.L_x_242:
        /* <DEDUP_REMOVED lines=10> */
.L_x_245:
[----:B------:R-:W-:Y:S05]  /*6bb0*/  BSYNC B1 ;  /* 0x0000000000017941 */ /* 0x000fea0003800000 */
.L_x_244:
        /* <DEDUP_REMOVED lines=9> */
.L_x_247:
[----:B------:R-:W-:Y:S05]  /*6c50*/  BSYNC B1 ;  /* 0x0000000000017941 */ /* 0x000fea0003800000 */
.L_x_246:
        /* <DEDUP_REMOVED lines=9> */
.L_x_249:
[----:B------:R-:W-:Y:S05]  /*6cf0*/  BSYNC B1 ;  /* 0x0000000000017941 */ /* 0x000fea0003800000 */
.L_x_248:
        /* <DEDUP_REMOVED lines=10> */
.L_x_251:
[----:B------:R-:W-:Y:S05]  /*6da0*/  BSYNC B1 ;  /* 0x0000000000017941 */ /* 0x000fea0003800000 */
.L_x_250:
        /* <DEDUP_REMOVED lines=10> */
.L_x_253:
[----:B------:R-:W-:Y:S05]  /*6e50*/  BSYNC B1 ;  /* 0x0000000000017941 */ /* 0x000fea0003800000 */
.L_x_252:
        /* <DEDUP_REMOVED lines=9> */
.L_x_255:
[----:B------:R-:W-:Y:S05]  /*6ef0*/  BSYNC B1 ;  /* 0x0000000000017941 */ /* 0x000fea0003800000 */
.L_x_254:
        /* <DEDUP_REMOVED lines=9> */
.L_x_257:
[----:B------:R-:W-:Y:S05]  /*6f90*/  BSYNC B1 ;  /* 0x0000000000017941 */ /* 0x000fea0003800000 */
.L_x_256:
        /* <DEDUP_REMOVED lines=10> */
.L_x_259:
[----:B------:R-:W-:Y:S05]  /*7040*/  BSYNC B1 ;  /* 0x0000000000017941 */ /* 0x000fea0003800000 */
.L_x_258:
        /* <DEDUP_REMOVED lines=10> */
.L_x_261:
[----:B------:R-:W-:Y:S05]  /*70f0*/  BSYNC B1 ;  /* 0x0000000000017941 */ /* 0x000fea0003800000 */
.L_x_260:
        /* <DEDUP_REMOVED lines=9> */
.L_x_263:
[----:B------:R-:W-:Y:S05]  /*7190*/  BSYNC B1 ;  /* 0x0000000000017941 */ /* 0x000fea0003800000 */
.L_x_262:
        /* <DEDUP_REMOVED lines=9> */
.L_x_265:
[----:B------:R-:W-:Y:S05]  /*7230*/  BSYNC B1 ;  /* 0x0000000000017941 */ /* 0x000fea0003800000 */
.L_x_264:
        /* <DEDUP_REMOVED lines=10> */
.L_x_267:
[----:B------:R-:W-:Y:S05]  /*72e0*/  BSYNC B1 ;  /* 0x0000000000017941 */ /* 0x000fea0003800000 */
.L_x_266:
        /* <DEDUP_REMOVED lines=10> */
.L_x_269:
[----:B------:R-:W-:Y:S05]  /*7390*/  BSYNC B1 ;  /* 0x0000000000017941 */ /* 0x000fea0003800000 */
.L_x_268:
        /* <DEDUP_REMOVED lines=9> */
.L_x_271:
[----:B------:R-:W-:Y:S05]  /*7430*/  BSYNC B1 ;  /* 0x0000000000017941 */ /* 0x000fea0003800000 */
.L_x_270:
        /* <DEDUP_REMOVED lines=9> */
.L_x_273:
[----:B------:R-:W-:Y:S05]  /*74d0*/  BSYNC B1 ;  /* 0x0000000000017941 */ /* 0x000fea0003800000 */
.L_x_272:
        /* <DEDUP_REMOVED lines=10> */
.L_x_275:
[----:B------:R-:W-:Y:S05]  /*7580*/  BSYNC B1 ;  /* 0x0000000000017941 */ /* 0x000fea0003800000 */
.L_x_274:
        /* <DEDUP_REMOVED lines=10> */
.L_x_277:
[----:B------:R-:W-:Y:S05]  /*7630*/  BSYNC B1 ;  /* 0x0000000000017941 */ /* 0x000fea0003800000 */
.L_x_276:
        /* <DEDUP_REMOVED lines=9> */
.L_x_279:
[----:B------:R-:W-:Y:S05]  /*76d0*/  BSYNC B1 ;  /* 0x0000000000017941 */ /* 0x000fea0003800000 */
.L_x_278:
        /* <DEDUP_REMOVED lines=9> */
.L_x_281:
[----:B------:R-:W-:Y:S05]  /*7770*/  BSYNC B1 ;  /* 0x0000000000017941 */ /* 0x000fea0003800000 */
.L_x_280:
        /* <DEDUP_REMOVED lines=10> */
.L_x_283:
[----:B------:R-:W-:Y:S05]  /*7820*/  BSYNC B1 ;  /* 0x0000000000017941 */ /* 0x000fea0003800000 */
.L_x_282:
        /* <DEDUP_REMOVED lines=10> */
.L_x_285:
[----:B------:R-:W-:Y:S05]  /*78d0*/  BSYNC B1 ;  /* 0x0000000000017941 */ /* 0x000fea0003800000 */
.L_x_284:
        /* <DEDUP_REMOVED lines=9> */
.L_x_287:
[----:B------:R-:W-:Y:S05]  /*7970*/  BSYNC B1 ;  /* 0x0000000000017941 */ /* 0x000fea0003800000 */
.L_x_286:
[----:B0----5:R-:W-:Y:S01]  /*7980*/  IMAD.U32 R0, R19, 0x10000, RZ ;  /* 0x0001000013007824 */ /* 0x021fe200078e00ff */
[----:B------:R-:W-:Y:S01]  /*7990*/  ISETP.GT.AND P0, PT, R3, 0x8, P0 ;  /* 0x000000080300780c */ /* 0x000fe20000704270 */
[----:B------:R-:W-:Y:S01]  /*79a0*/  @P1 IMAD.MOV.U32 R4, RZ, RZ, R10 ;  /* 0x000000ffff041224 */ /* 0x000fe200078e000a */
[----:B------:R-:W-:Y:S01]  /*79b0*/  BSSY B1, `(.L_x_288) ;  /* 0x0000009000017945 */ /* 0x000fe20003800000 */
[----:B------:R-:W-:-:S04]  /*79c0*/  FMUL R5, R0, R155 ;  /* 0x0000009b00057220 */ /* 0x000fc80000400000 */
[----:B------:R-:W-:-:S05]  /*79d0*/  FFMA R5, R150, R154, R5 ;  /* 0x0000009a96057223 */ /* 0x000fca0000000005 */
[----:B------:R-:W-:-:S04]  /*79e0*/  F2FP.BF16.F32.PACK_AB R5, RZ, R5 ;  /* 0x00000005ff05723e */ /* 0x000fc800000010ff */
[----:B------:R-:W-:Y:S01]  /*79f0*/  PRMT R2, R5, 0x7610, R2 ;  /* 0x0000761005027816 */ /* 0x000fe20000000002 */
[----:B------:R-:W-:-:S05]  /*7a00*/  @P1 IMAD.MOV.U32 R5, RZ, RZ, R11 ;  /* 0x000000ffff051224 */ /* 0x000fca00078e000b */
[----:B------:R0:W-:Y:S01]  /*7a10*/  @P1 STG.E.U16 desc[UR36][R4.64+0x1f0], R2 ;  /* 0x0001f00204001986 */ /* 0x0001e2000c101524 */
[----:B------:R-:W-:Y:S05]  /*7a20*/  @!P0 BRA `(.L_x_289) ;  /* 0x0000000000048947 */ /* 0x000fea0003800000 */
[----:B------:R0:W5:Y:S02]  /*7a30*/  LDG.E.LTC128B.U16 R19, desc[UR36][R8.64+0x1f2] ;  /* 0x0001f22408137981 */ /* 0x000164000c1e1520 */
.L_x_289:
[----:B------:R-:W-:Y:S05]  /*7a40*/  BSYNC B1 ;  /* 0x0000000000017941 */ /* 0x000fea0003800000 */
.L_x_288:
[----:B------:R-:W-:Y:S05]  /*7a50*/  @!P0 BRA `(.L_x_290) ;  /* 0x0000002400488947 */ /* 0x000fea0003800000 */
[----:B-----5:R-:W-:-:S04]  /*7a60*/  IMAD.U32 R0, R19, 0x10000, RZ ;  /* 0x0001000013007824 */ /* 0x020fc800078e00ff */
[----:B------:R-:W-:-:S04]  /*7a70*/  FMUL R0, R0, R155 ;  /* 0x0000009b00007220 */ /* 0x000fc80000400000 */
[----:B------:R-:W-:-:S05]  /*7a80*/  FFMA R0, R151, R154, R0 ;  /* 0x0000009a97007223 */ /* 0x000fca0000000000 */
[----:B------:R-:W-:-:S05]  /*7a90*/  F2FP.BF16.F32.PACK_AB R0, RZ, R0 ;  /* 0x00000000ff00723e */ /* 0x000fca00000010ff */
[----:B------:R0:W-:Y:S01]  /*7aa0*/  STG.E.U16 desc[UR36][R10.64+0x1f2], R0 ;  /* 0x0001f2000a007986 */ /* 0x0001e2000c101524 */
[----:B------:R-:W-:Y:S05]  /*7ab0*/  BRA `(.L_x_290) ;  /* 0x0000002400307947 */ /* 0x000fea0003800000 */
.L_x_37:
[----:B------:R-:W-:Y:S01]  /*7ac0*/  ISETP.GT.AND P0, PT, R0, 0x1, PT ;  /* 0x000000010000780c */ /* 0x000fe20003f04270 */
[----:B------:R-:W-:Y:S01]  /*7ad0*/  ULDC.64 UR4, c[0x0][0x5c0] ;  /* 0x0001700000047ab9 */ /* 0x000fe20000000a00 */
[-C--:B------:R-:W-:Y:S01]  /*7ae0*/  FMUL R24, R24, R154.reuse ;  /* 0x0000009a18187220 */ /* 0x080fe20000400000 */
[-C--:B------:R-:W-:Y:S01]  /*7af0*/  FMUL R25, R25, R154.reuse ;  /* 0x0000009a19197220 */ /* 0x080fe20000400000 */
[----:B------:R-:W-:Y:S01]  /*7b00*/  ISETP.GT.AND P3, PT, R3, RZ, P0 ;  /* 0x000000ff0300720c */ /* 0x000fe20000764270 */
[-C--:B------:R-:W-:Y:S01]  /*7b10*/  FMUL R26, R26, R154.reuse ;  /* 0x0000009a1a1a7220 */ /* 0x080fe20000400000 */
[----:B------:R-:W-:Y:S01]  /*7b20*/  LEA R4, P4, R6, UR4, 0x1 ;  /* 0x0000000406047c11 */ /* 0x000fe2000f8808ff */
[----:B------:R-:W-:Y:S01]  /*7b30*/  FMUL R27, R27, R154 ;  /* 0x0000009a1b1b7220 */ /* 0x000fe20000400000 */
[----:B------:R-:W-:Y:S01]  /*7b40*/  F2FP.BF16.F32.PACK_AB R24, RZ, R24 ;  /* 0x00000018ff18723e */ /* 0x000fe200000010ff */
[-C--:B------:R-:W-:Y:S01]  /*7b50*/  FMUL R28, R28, R154.reuse ;  /* 0x0000009a1c1c7220 */ /* 0x080fe20000400000 */
[----:B------:R-:W-:Y:S01]  /*7b60*/  LEA.HI.X R5, R6, UR5, R179, 0x1, P4 ;  /* 0x0000000506057c11 */ /* 0x000fe2000a0f0cb3 */
[-C--:B------:R-:W-:Y:S01]  /*7b70*/  FMUL R29, R29, R154.reuse ;  /* 0x0000009a1d1d7220 */ /* 0x080fe20000400000 */
[----:B------:R-:W-:Y:S01]  /*7b80*/  F2FP.BF16.F32.PACK_AB R25, RZ, R25 ;  /* 0x00000019ff19723e */ /* 0x000fe200000010ff */
[-C--:B------:R-:W-:Y:S01]  /*7b90*/  FMUL R30, R30, R154.reuse ;  /* 0x0000009a1e1e7220 */ /* 0x080fe20000400000 */
[----:B------:R-:W-:Y:S01]  /*7ba0*/  SHF.L.U64.HI R11, R10, 0x4, R11 ;  /* 0x000000040a0b7819 */ /* 0x000fe2000001020b */
[----:B------:R-:W-:Y:S01]  /*7bb0*/  @P1 STG.E.U16 desc[UR36][R4.64], R24 ;  /* 0x0000001804001986 */ /* 0x000fe2000c101524 */
[----:B------:R-:W-:Y:S01]  /*7bc0*/  ISETP.GT.AND P1, PT, R0, 0x8, PT ;  /* 0x000000080000780c */ /* 0x000fe20003f24270 */
[----:B------:R-:W-:Y:S01]  /*7bd0*/  FMUL R31, R31, R154 ;  /* 0x0000009a1f1f7220 */ /* 0x000fe20000400000 */
[C---:B------:R-:W-:Y:S01]  /*7be0*/  ISETP.GT.AND P4, PT, R3.reuse, 0x8, P0 ;  /* 0x000000080300780c */ /* 0x040fe20000784270 */
[----:B------:R-:W-:Y:S01]  /*7bf0*/  @P3 STG.E.U16 desc[UR36][R4.64+0x2], R25 ;  /* 0x0000021904003986 */ /* 0x000fe2000c101524 */
[----:B------:R-:W-:Y:S01]  /*7c00*/  LEA R6, P3, R10, R4, 0x4 ;  /* 0x000000040a067211 */ /* 0x000fe200078620ff */
[-C--:B------:R-:W-:Y:S01]  /*7c10*/  FMUL R32, R32, R154.reuse ;  /* 0x0000009a20207220 */ /* 0x080fe20000400000 */
[----:B------:R-:W-:Y:S01]  /*7c20*/  ISETP.GT.AND P2, PT, R3, 0x8, P2 ;  /* 0x000000080300780c */ /* 0x000fe20001744270 */
[-C--:B------:R-:W-:Y:S01]  /*7c30*/  FMUL R33, R33, R154.reuse ;  /* 0x0000009a21217220 */ /* 0x080fe20000400000 */
[----:B------:R-:W-:Y:S01]  /*7c40*/  ISETP.GT.AND P0, PT, R0, 0x9, PT ;  /* 0x000000090000780c */ /* 0x000fe20003f04270 */
[----:B------:R-:W-:Y:S01]  /*7c50*/  IMAD.X R7, R11, 0x1, R5, P3 ;  /* 0x000000010b077824 */ /* 0x000fe200018e0605 */
[C---:B------:R-:W-:Y:S01]  /*7c60*/  ISETP.GT.AND P5, PT, R3.reuse, RZ, P1 ;  /* 0x000000ff0300720c */ /* 0x040fe20000fa4270 */
[-C--:B------:R-:W-:Y:S01]  /*7c70*/  FMUL R34, R34, R154.reuse ;  /* 0x0000009a22227220 */ /* 0x080fe20000400000 */
[----:B------:R-:W-:Y:S01]  /*7c80*/  ISETP.GT.AND P3, PT, R3, RZ, P0 ;  /* 0x000000ff0300720c */ /* 0x000fe20000764270 */
[----:B------:R-:W-:Y:S01]  /*7c90*/  FMUL R35, R35, R154 ;  /* 0x0000009a23237220 */ /* 0x000fe20000400000 */
[----:B------:R-:W-:Y:S01]  /*7ca0*/  F2FP.BF16.F32.PACK_AB R26, RZ, R26 ;  /* 0x0000001aff1a723e */ /* 0x000fe200000010ff */
[-C--:B------:R-:W-:Y:S01]  /*7cb0*/  FMUL R36, R36, R154.reuse ;  /* 0x0000009a24247220 */ /* 0x080fe20000400000 */
[----:B------:R-:W-:Y:S01]  /*7cc0*/  F2FP.BF16.F32.PACK_AB R27, RZ, R27 ;  /* 0x0000001bff1b723e */ /* 0x000fe200000010ff */
[----:B------:R-:W-:Y:S01]  /*7cd0*/  FMUL R37, R37, R154 ;  /* 0x0000009a25257220 */ /* 0x000fe20000400000 */
[----:B------:R-:W-:Y:S01]  /*7ce0*/  F2FP.BF16.F32.PACK_AB R28, RZ, R28 ;  /* 0x0000001cff1c723e */ /* 0x000fe200000010ff */
[----:B------:R-:W-:Y:S01]  /*7cf0*/  @P2 STG.E.U16 desc[UR36][R6.64], R26 ;  /* 0x0000001a06002986 */ /* 0x000fe2000c101524 */
[----:B------:R-:W-:Y:S01]  /*7d00*/  F2FP.BF16.F32.PACK_AB R29, RZ, R29 ;  /* 0x0000001dff1d723e */ /* 0x000fe200000010ff */
[-C--:B------:R-:W-:Y:S01]  /*7d10*/  FMUL R38, R38, R154.reuse ;  /* 0x0000009a26267220 */ /* 0x080fe20000400000 */
[----:B------:R-:W-:Y:S01]  /*7d20*/  ISETP.GT.AND P2, PT, R3, 0x8, P1 ;  /* 0x000000080300780c */ /* 0x000fe20000f44270 */
[----:B------:R-:W-:Y:S01]  /*7d30*/  @P4 STG.E.U16 desc[UR36][R6.64+0x2], R27 ;  /* 0x0000021b06004986 */ /* 0x000fe2000c101524 */
[----:B------:R-:W-:Y:S01]  /*7d40*/  ISETP.GT.AND P1, PT, R0, 0x10, PT ;  /* 0x000000100000780c */ /* 0x000fe20003f24270 */
[----:B------:R-:W-:Y:S01]  /*7d50*/  FMUL R39, R39, R154 ;  /* 0x0000009a27277220 */ /* 0x000fe20000400000 */
[----:B------:R-:W-:Y:S01]  /*7d60*/  F2FP.BF16.F32.PACK_AB R30, RZ, R30 ;  /* 0x0000001eff1e723e */ /* 0x000fe200000010ff */
[----:B------:R-:W-:Y:S01]  /*7d70*/  @P5 STG.E.U16 desc[UR36][R4.64+0x10], R28 ;  /* 0x0000101c04005986 */ /* 0x000fe2000c101524 */
[C---:B------:R-:W-:Y:S01]  /*7d80*/  ISETP.GT.AND P4, PT, R3.reuse, RZ, P1 ;  /* 0x000000ff0300720c */ /* 0x040fe20000f84270 */
[-C--:B------:R-:W-:Y:S01]  /*7d90*/  FMUL R40, R40, R154.reuse ;  /* 0x0000009a28287220 */ /* 0x080fe20000400000 */
[----:B------:R-:W-:Y:S01]  /*7da0*/  F2FP.BF16.F32.PACK_AB R31, RZ, R31 ;  /* 0x0000001fff1f723e */ /* 0x000fe200000010ff */
[----:B------:R-:W-:Y:S01]  /*7db0*/  @P3 STG.E.U16 desc[UR36][R4.64+0x12], R29 ;  /* 0x0000121d04003986 */ /* 0x000fe2000c101524 */
[----:B------:R-:W-:Y:S01]  /*7dc0*/  ISETP.GT.AND P3, PT, R3, 0x8, P0 ;  /* 0x000000080300780c */ /* 0x000fe20000764270 */
[----:B------:R-:W-:Y:S01]  /*7dd0*/  FMUL R41, R41, R154 ;  /* 0x0000009a29297220 */ /* 0x000fe20000400000 */
[----:B------:R-:W-:Y:S01]  /*7de0*/  ISETP.GT.AND P0, PT, R0, 0x11, PT ;  /* 0x000000110000780c */ /* 0x000fe20003f04270 */
[----:B------:R-:W-:Y:S01]  /*7df0*/  @P2 STG.E.U16 desc[UR36][R6.64+0x10], R30 ;  /* 0x0000101e06002986 */ /* 0x000fe2000c101524 */
[----:B------:R-:W-:Y:S01]  /*7e00*/  F2FP.BF16.F32.PACK_AB R32, RZ, R32 ;  /* 0x00000020ff20723e */ /* 0x000fe200000010ff */
[-C--:B------:R-:W-:Y:S01]  /*7e10*/  FMUL R42, R42, R154.reuse ;  /* 0x0000009a2a2a7220 */ /* 0x080fe20000400000 */
[----:B------:R-:W-:Y:S01]  /*7e20*/  ISETP.GT.AND P5, PT, R3, RZ, P0 ;  /* 0x000000ff0300720c */ /* 0x000fe200007a4270 */
[-C--:B------:R-:W-:Y:S01]  /*7e30*/  FMUL R43, R43, R154.reuse ;  /* 0x0000009a2b2b7220 */ /* 0x080fe20000400000 */
[----:B------:R-:W-:Y:S01]  /*7e40*/  ISETP.GT.AND P2, PT, R3, 0x8, P1 ;  /* 0x000000080300780c */ /* 0x000fe20000f44270 */
[-C--:B------:R-:W-:Y:S01]  /*7e50*/  FMUL R44, R44, R154.reuse ;  /* 0x0000009a2c2c7220 */ /* 0x080fe20000400000 */
[----:B------:R-:W-:Y:S01]  /*7e60*/  ISETP.GT.AND P1, PT, R0, 0x18, PT ;  /* 0x000000180000780c */ /* 0x000fe20003f24270 */
[-C--:B------:R-:W-:Y:S01]  /*7e70*/  FMUL R45, R45, R154.reuse ;  /* 0x0000009a2d2d7220 */ /* 0x080fe20000400000 */
[----:B------:R-:W-:Y:S01]  /*7e80*/  F2FP.BF16.F32.PACK_AB R33, RZ, R33 ;  /* 0x00000021ff21723e */ /* 0x000fe200000010ff */
[----:B------:R-:W-:Y:S01]  /*7e90*/  @P3 STG.E.U16 desc[UR36][R6.64+0x12], R31 ;  /* 0x0000121f06003986 */ /* 0x000fe2000c101524 */
[C---:B------:R-:W-:Y:S01]  /*7ea0*/  ISETP.GT.AND P3, PT, R3.reuse, 0x8, P0 ;  /* 0x000000080300780c */ /* 0x040fe20000764270 */
[-C--:B------:R-:W-:Y:S01]  /*7eb0*/  FMUL R46, R46, R154.reuse ;  /* 0x0000009a2e2e7220 */ /* 0x080fe20000400000 */
[----:B------:R-:W-:Y:S01]  /*7ec0*/  ISETP.GT.AND P0, PT, R0, 0x19, PT ;  /* 0x000000190000780c */ /* 0x000fe20003f04270 */
[----:B------:R-:W-:Y:S01]  /*7ed0*/  @P4 STG.E.U16 desc[UR36][R4.64+0x20], R32 ;  /* 0x0000202004004986 */ /* 0x000fe2000c101524 */
[----:B------:R-:W-:Y:S01]  /*7ee0*/  ISETP.GT.AND P4, PT, R3, RZ, P1 ;  /* 0x000000ff0300720c */ /* 0x000fe20000f84270 */
[----:B------:R-:W-:Y:S01]  /*7ef0*/  FMUL R47, R47, R154 ;  /* 0x0000009a2f2f7220 */ /* 0x000fe20000400000 */
[----:B------:R-:W-:Y:S01]  /*7f00*/  F2FP.BF16.F32.PACK_AB R34, RZ, R34 ;  /* 0x00000022ff22723e */ /* 0x000fe200000010ff */
[----:B------:R-:W-:Y:S01]  /*7f10*/  @P5 STG.E.U16 desc[UR36][R4.64+0x22], R33 ;  /* 0x0000222104005986 */ /* 0x000fe2000c101524 */
[----:B------:R-:W-:Y:S01]  /*7f20*/  ISETP.GT.AND P5, PT, R3, RZ, P0 ;  /* 0x000000ff0300720c */ /* 0x000fe200007a4270 */
[----:B------:R-:W-:Y:S01]  /*7f30*/  FMUL R48, R48, R154 ;  /* 0x0000009a30307220 */ /* 0x000fe20000400000 */
[----:B------:R-:W-:Y:S01]  /*7f40*/  F2FP.BF16.F32.PACK_AB R35, RZ, R35 ;  /* 0x00000023ff23723e */ /* 0x000fe200000010ff */
[----:B------:R-:W-:Y:S01]  /*7f50*/  @P2 STG.E.U16 desc[UR36][R6.64+0x20], R34 ;  /* 0x0000202206002986 */ /* 0x000fe2000c101524 */
[----:B------:R-:W-:Y:S01]  /*7f60*/  F2FP.BF16.F32.PACK_AB R36, RZ, R36 ;  /* 0x00000024ff24723e */ /* 0x000fe200000010ff */
[-C--:B------:R-:W-:Y:S01]  /*7f70*/  FMUL R49, R49, R154.reuse ;  /* 0x0000009a31317220 */ /* 0x080fe20000400000 */
[C---:B------:R-:W-:Y:S01]  /*7f80*/  ISETP.GT.AND P2, PT, R3.reuse, 0x8, P1 ;  /* 0x000000080300780c */ /* 0x040fe20000f44270 */
[----:B------:R-:W-:Y:S01]  /*7f90*/  @P3 STG.E.U16 desc[UR36][R6.64+0x22], R35 ;  /* 0x0000222306003986 */ /* 0x000fe2000c101524 */
[----:B------:R-:W-:Y:S01]  /*7fa0*/  ISETP.GT.AND P1, PT, R0, 0x20, PT ;  /* 0x000000200000780c */ /* 0x000fe20003f24270 */
[-C--:B------:R-:W-:Y:S01]  /*7fb0*/  FMUL R50, R50, R154.reuse ;  /* 0x0000009a32327220 */ /* 0x080fe20000400000 */
[----:B------:R-:W-:Y:S01]  /*7fc0*/  F2FP.BF16.F32.PACK_AB R37, RZ, R37 ;  /* 0x00000025ff25723e */ /* 0x000fe200000010ff */
[----:B------:R-:W-:Y:S01]  /*7fd0*/  @P4 STG.E.U16 desc[UR36][R4.64+0x30], R36 ;  /* 0x0000302404004986 */ /* 0x000fe2000c101524 */
[----:B------:R-:W-:Y:S01]  /*7fe0*/  ISETP.GT.AND P3, PT, R3, 0x8, P0 ;  /* 0x000000080300780c */ /* 0x000fe20000764270 */
[-C--:B------:R-:W-:Y:S01]  /*7ff0*/  FMUL R51, R51, R154.reuse ;  /* 0x0000009a33337220 */ /* 0x080fe20000400000 */
[----:B------:R-:W-:Y:S01]  /*8000*/  ISETP.GT.AND P0, PT, R0, 0x21, PT ;  /* 0x000000210000780c */ /* 0x000fe20003f04270 */
[----:B------:R-:W-:Y:S01]  /*8010*/  @P5 STG.E.U16 desc[UR36][R4.64+0x32], R37 ;  /* 0x0000322504005986 */ /* 0x000fe2000c101524 */
[----:B------:R-:W-:Y:S01]  /*8020*/  ISETP.GT.AND P4, PT, R3, RZ, P1 ;  /* 0x000000ff0300720c */ /* 0x000fe20000f84270 */
[----:B------:R-:W-:Y:S01]  /*8030*/  FMUL R52, R52, R154 ;  /* 0x0000009a34347220 */ /* 0x000fe20000400000 */
[----:B------:R-:W-:Y:S01]  /*8040*/  F2FP.BF16.F32.PACK_AB R38, RZ, R38 ;  /* 0x00000026ff26723e */ /* 0x000fe200000010ff */
[-C--:B------:R-:W-:Y:S01]  /*8050*/  FMUL R53, R53, R154.reuse ;  /* 0x0000009a35357220 */ /* 0x080fe20000400000 */
        /* <DEDUP_REMOVED lines=325> */
[----:B------:R-:W-:Y:S01]  /*94b0*/  FMUL R151, R151, R154 ;  /* 0x0000009a97977220 */ /* 0x000fe20000400000 */
[----:B------:R-:W-:Y:S01]  /*94c0*/  ISETP.GT.AND P2, PT, R3, 0x8, P1 ;  /* 0x000000080300780c */ /* 0x000fe20000f44270 */
[----:B------:R-:W-:Y:S01]  /*94d0*/  @P3 STG.E.U16 desc[UR36][R6.64+0x132], R103 ;  /* 0x0001326706003986 */ /* 0x000fe2000c101524 */
[----:B------:R-:W-:-:S02]  /*94e0*/  ISETP.GT.AND P1, PT, R0, 0xa8, PT ;  /* 0x000000a80000780c */ /* 0x000fc40003f24270 */
[----:B------:R-:W-:Y:S01]  /*94f0*/  F2FP.BF16.F32.PACK_AB R105, RZ, R105 ;  /* 0x00000069ff69723e */ /* 0x000fe200000010ff */
[----:B------:R-:W-:Y:S01]  /*9500*/  @P4 STG.E.U16 desc[UR36][R4.64+0x140], R104 ;  /* 0x0001406804004986 */ /* 0x000fe2000c101524 */
[C---:B------:R-:W-:Y:S02]  /*9510*/  ISETP.GT.AND P3, PT, R3.reuse, 0x8, P0 ;  /* 0x000000080300780c */ /* 0x040fe40000764270 */
[----:B------:R-:W-:Y:S01]  /*9520*/  ISETP.GT.AND P0, PT, R0, 0xa9, PT ;  /* 0x000000a90000780c */ /* 0x000fe20003f04270 */
[----:B------:R-:W-:Y:S01]  /*9530*/  @P5 STG.E.U16 desc[UR36][R4.64+0x142], R105 ;  /* 0x0001426904005986 */ /* 0x000fe2000c101524 */
[C---:B------:R-:W-:Y:S02]  /*9540*/  ISETP.GT.AND P4, PT, R3.reuse, RZ, P1 ;  /* 0x000000ff0300720c */ /* 0x040fe40000f84270 */
[----:B------:R-:W-:Y:S02]  /*9550*/  F2FP.BF16.F32.PACK_AB R106, RZ, R106 ;  /* 0x0000006aff6a723e */ /* 0x000fe400000010ff */
[----:B------:R-:W-:-:S02]  /*9560*/  ISETP.GT.AND P5, PT, R3, RZ, P0 ;  /* 0x000000ff0300720c */ /* 0x000fc400007a4270 */
[----:B------:R-:W-:Y:S01]  /*9570*/  F2FP.BF16.F32.PACK_AB R107, RZ, R107 ;  /* 0x0000006bff6b723e */ /* 0x000fe200000010ff */
[----:B------:R-:W-:Y:S01]  /*9580*/  @P2 STG.E.U16 desc[UR36][R6.64+0x140], R106 ;  /* 0x0001406a06002986 */ /* 0x000fe2000c101524 */
[----:B------:R-:W-:Y:S02]  /*9590*/  F2FP.BF16.F32.PACK_AB R108, RZ, R108 ;  /* 0x0000006cff6c723e */ /* 0x000fe400000010ff */
[C---:B------:R-:W-:Y:S01]  /*95a0*/  ISETP.GT.AND P2, PT, R3.reuse, 0x8, P1 ;  /* 0x000000080300780c */ /* 0x040fe20000f44270 */
[----:B------:R-:W-:Y:S01]  /*95b0*/  @P3 STG.E.U16 desc[UR36][R6.64+0x142], R107 ;  /* 0x0001426b06003986 */ /* 0x000fe2000c101524 */
[----:B------:R-:W-:Y:S02]  /*95c0*/  ISETP.GT.AND P1, PT, R0, 0xb0, PT ;  /* 0x000000b00000780c */ /* 0x000fe40003f24270 */
[----:B------:R-:W-:Y:S01]  /*95d0*/  F2FP.BF16.F32.PACK_AB R109, RZ, R109 ;  /* 0x0000006dff6d723e */ /* 0x000fe200000010ff */
[----:B------:R-:W-:Y:S01]  /*95e0*/  @P4 STG.E.U16 desc[UR36][R4.64+0x150], R108 ;  /* 0x0001506c04004986 */ /* 0x000fe2000c101524 */
[----:B------:R-:W-:-:S02]  /*95f0*/  ISETP.GT.AND P3, PT, R3, 0x8, P0 ;  /* 0x000000080300780c */ /* 0x000fc40000764270 */
[----:B------:R-:W-:Y:S01]  /*9600*/  ISETP.GT.AND P0, PT, R0, 0xb1, PT ;  /* 0x000000b10000780c */ /* 0x000fe20003f04270 */
[----:B------:R-:W-:Y:S01]  /*9610*/  @P5 STG.E.U16 desc[UR36][R4.64+0x152], R109 ;  /* 0x0001526d04005986 */ /* 0x000fe2000c101524 */
[C---:B------:R-:W-:Y:S02]  /*9620*/  ISETP.GT.AND P4, PT, R3.reuse, RZ, P1 ;  /* 0x000000ff0300720c */ /* 0x040fe40000f84270 */
[----:B------:R-:W-:Y:S02]  /*9630*/  F2FP.BF16.F32.PACK_AB R110, RZ, R110 ;  /* 0x0000006eff6e723e */ /* 0x000fe400000010ff */
[----:B------:R-:W-:Y:S02]  /*9640*/  ISETP.GT.AND P5, PT, R3, RZ, P0 ;  /* 0x000000ff0300720c */ /* 0x000fe400007a4270 */
[----:B------:R-:W-:Y:S01]  /*9650*/  F2FP.BF16.F32.PACK_AB R111, RZ, R111 ;  /* 0x0000006fff6f723e */ /* 0x000fe200000010ff */
[----:B------:R-:W-:Y:S01]  /*9660*/  @P2 STG.E.U16 desc[UR36][R6.64+0x150], R110 ;  /* 0x0001506e06002986 */ /* 0x000fe2000c101524 */
[----:B------:R-:W-:-:S02]  /*9670*/  F2FP.BF16.F32.PACK_AB R112, RZ, R112 ;  /* 0x00000070ff70723e */ /* 0x000fc400000010ff */
[C---:B------:R-:W-:Y:S01]  /*9680*/  ISETP.GT.AND P2, PT, R3.reuse, 0x8, P1 ;  /* 0x000000080300780c */ /* 0x040fe20000f44270 */
[----:B------:R-:W-:Y:S01]  /*9690*/  @P3 STG.E.U16 desc[UR36][R6.64+0x152], R111 ;  /* 0x0001526f06003986 */ /* 0x000fe2000c101524 */
[C---:B------:R-:W-:Y:S02]  /*96a0*/  ISETP.GT.AND P1, PT, R0.reuse, 0xb8, PT ;  /* 0x000000b80000780c */ /* 0x040fe40003f24270 */
[----:B------:R-:W-:Y:S01]  /*96b0*/  F2FP.BF16.F32.PACK_AB R113, RZ, R113 ;  /* 0x00000071ff71723e */ /* 0x000fe200000010ff */
[----:B------:R-:W-:Y:S01]  /*96c0*/  @P4 STG.E.U16 desc[UR36][R4.64+0x160], R112 ;  /* 0x0001607004004986 */ /* 0x000fe2000c101524 */
[C---:B------:R-:W-:Y:S02]  /*96d0*/  ISETP.GT.AND P3, PT, R3.reuse, 0x8, P0 ;  /* 0x000000080300780c */ /* 0x040fe40000764270 */
[----:B------:R-:W-:Y:S01]  /*96e0*/  ISETP.GT.AND P0, PT, R0, 0xb9, PT ;  /* 0x000000b90000780c */ /* 0x000fe20003f04270 */
[----:B------:R-:W-:Y:S01]  /*96f0*/  @P5 STG.E.U16 desc[UR36][R4.64+0x162], R113 ;  /* 0x0001627104005986 */ /* 0x000fe2000c101524 */
[----:B------:R-:W-:-:S02]  /*9700*/  ISETP.GT.AND P4, PT, R3, RZ, P1 ;  /* 0x000000ff0300720c */ /* 0x000fc40000f84270 */
[----:B------:R-:W-:Y:S02]  /*9710*/  F2FP.BF16.F32.PACK_AB R114, RZ, R114 ;  /* 0x00000072ff72723e */ /* 0x000fe400000010ff */
[C---:B------:R-:W-:Y:S02]  /*9720*/  ISETP.GT.AND P5, PT, R3.reuse, RZ, P0 ;  /* 0x000000ff0300720c */ /* 0x040fe400007a4270 */
[----:B------:R-:W-:Y:S01]  /*9730*/  F2FP.BF16.F32.PACK_AB R115, RZ, R115 ;  /* 0x00000073ff73723e */ /* 0x000fe200000010ff */
[----:B------:R-:W-:Y:S01]  /*9740*/  @P2 STG.E.U16 desc[UR36][R6.64+0x160], R114 ;  /* 0x0001607206002986 */ /* 0x000fe2000c101524 */
[----:B------:R-:W-:Y:S02]  /*9750*/  F2FP.BF16.F32.PACK_AB R116, RZ, R116 ;  /* 0x00000074ff74723e */ /* 0x000fe400000010ff */
        /* <DEDUP_REMOVED lines=65> */
[----:B------:R-:W-:Y:S02]  /*9b70*/  ISETP.GT.AND P5, PT, R3, RZ, P0 ;  /* 0x000000ff0300720c */ /* 0x000fe400007a4270 */
[----:B------:R-:W-:Y:S02]  /*9b80*/  F2FP.BF16.F32.PACK_AB R134, RZ, R134 ;  /* 0x00000086ff86723e */ /* 0x000fe400000010ff */
[----:B------:R-:W-:Y:S02]  /*9b90*/  F2FP.BF16.F32.PACK_AB R135, RZ, R135 ;  /* 0x00000087ff87723e */ /* 0x000fe400000010ff */
[----:B------:R-:W-:Y:S01]  /*9ba0*/  F2FP.BF16.F32.PACK_AB R136, RZ, R136 ;  /* 0x00000088ff88723e */ /* 0x000fe200000010ff */
[----:B------:R-:W-:Y:S01]  /*9bb0*/  @P2 STG.E.U16 desc[UR36][R6.64+0x1b0], R134 ;  /* 0x0001b08606002986 */ /* 0x000fe2000c101524 */
[----:B------:R-:W-:-:S02]  /*9bc0*/  F2FP.BF16.F32.PACK_AB R137, RZ, R137 ;  /* 0x00000089ff89723e */ /* 0x000fc400000010ff */
[C---:B------:R-:W-:Y:S01]  /*9bd0*/  ISETP.GT.AND P1, PT, R3.reuse, 0x8, P1 ;  /* 0x000000080300780c */ /* 0x040fe20000f24270 */
[----:B------:R-:W-:Y:S01]  /*9be0*/  @P3 STG.E.U16 desc[UR36][R6.64+0x1b2], R135 ;  /* 0x0001b28706003986 */ /* 0x000fe2000c101524 */
[C---:B------:R-:W-:Y:S02]  /*9bf0*/  ISETP.GT.AND P2, PT, R3.reuse, 0x8, P0 ;  /* 0x000000080300780c */ /* 0x040fe40000744270 */
[C---:B------:R-:W-:Y:S01]  /*9c00*/  ISETP.GT.AND P0, PT, R0.reuse, 0xe9, PT ;  /* 0x000000e90000780c */ /* 0x040fe20003f04270 */
[----:B------:R-:W-:Y:S01]  /*9c10*/  @P4 STG.E.U16 desc[UR36][R4.64+0x1c0], R136 ;  /* 0x0001c08804004986 */ /* 0x000fe2000c101524 */
[----:B------:R-:W-:Y:S02]  /*9c20*/  ISETP.GT.AND P4, PT, R0, 0xe8, PT ;  /* 0x000000e80000780c */ /* 0x000fe40003f84270 */
[----:B------:R-:W-:Y:S01]  /*9c30*/  F2FP.BF16.F32.PACK_AB R138, RZ, R138 ;  /* 0x0000008aff8a723e */ /* 0x000fe200000010ff */
[----:B------:R-:W-:Y:S01]  /*9c40*/  @P5 STG.E.U16 desc[UR36][R4.64+0x1c2], R137 ;  /* 0x0001c28904005986 */ /* 0x000fe2000c101524 */
[----:B------:R-:W-:-:S02]  /*9c50*/  ISETP.GT.AND P5, PT, R3, RZ, P4 ;  /* 0x000000ff0300720c */ /* 0x000fc400027a4270 */
[----:B------:R-:W-:Y:S01]  /*9c60*/  F2FP.BF16.F32.PACK_AB R139, RZ, R139 ;  /* 0x0000008bff8b723e */ /* 0x000fe200000010ff */
[----:B------:R-:W-:Y:S01]  /*9c70*/  @P1 STG.E.U16 desc[UR36][R6.64+0x1c0], R138 ;  /* 0x0001c08a06001986 */ /* 0x000fe2000c101524 */
[----:B------:R-:W-:Y:S02]  /*9c80*/  F2FP.BF16.F32.PACK_AB R140, RZ, R140 ;  /* 0x0000008cff8c723e */ /* 0x000fe400000010ff */
[C---:B------:R-:W-:Y:S01]  /*9c90*/  ISETP.GT.AND P3, PT, R3.reuse, RZ, P0 ;  /* 0x000000ff0300720c */ /* 0x040fe20000764270 */
[----:B------:R-:W-:Y:S01]  /*9ca0*/  @P2 STG.E.U16 desc[UR36][R6.64+0x1c2], R139 ;  /* 0x0001c28b06002986 */ /* 0x000fe2000c101524 */
[C---:B------:R-:W-:Y:S02]  /*9cb0*/  ISETP.GT.AND P4, PT, R3.reuse, 0x8, P4 ;  /* 0x000000080300780c */ /* 0x040fe40002784270 */
[----:B------:R-:W-:Y:S02]  /*9cc0*/  F2FP.BF16.F32.PACK_AB R141, RZ, R141 ;  /* 0x0000008dff8d723e */ /* 0x000fe400000010ff */
[----:B------:R-:W-:Y:S01]  /*9cd0*/  F2FP.BF16.F32.PACK_AB R142, RZ, R142 ;  /* 0x0000008eff8e723e */ /* 0x000fe200000010ff */
[----:B------:R-:W-:Y:S01]  /*9ce0*/  @P5 STG.E.U16 desc[UR36][R4.64+0x1d0], R140 ;  /* 0x0001d08c04005986 */ /* 0x000fe2000c101524 */
[----:B------:R-:W-:-:S02]  /*9cf0*/  ISETP.GT.AND P5, PT, R3, 0x8, P0 ;  /* 0x000000080300780c */ /* 0x000fc400007a4270 */
[----:B------:R-:W-:Y:S02]  /*9d00*/  F2FP.BF16.F32.PACK_AB R143, RZ, R143 ;  /* 0x0000008fff8f723e */ /* 0x000fe400000010ff */
[C---:B------:R-:W-:Y:S01]  /*9d10*/  ISETP.GT.AND P0, PT, R0.reuse, 0xf1, PT ;  /* 0x000000f10000780c */ /* 0x040fe20003f04270 */
[----:B------:R-:W-:Y:S01]  /*9d20*/  @P3 STG.E.U16 desc[UR36][R4.64+0x1d2], R141 ;  /* 0x0001d28d04003986 */ /* 0x000fe2000c101524 */
[----:B------:R-:W-:Y:S02]  /*9d30*/  ISETP.GT.AND P3, PT, R0, 0xf0, PT ;  /* 0x000000f00000780c */ /* 0x000fe40003f64270 */
[----:B------:R-:W-:Y:S01]  /*9d40*/  F2FP.BF16.F32.PACK_AB R144, RZ, R144 ;  /* 0x00000090ff90723e */ /* 0x000fe200000010ff */
[----:B------:R-:W-:Y:S01]  /*9d50*/  @P4 STG.E.U16 desc[UR36][R6.64+0x1d0], R142 ;  /* 0x0001d08e06004986 */ /* 0x000fe2000c101524 */
[C---:B------:R-:W-:Y:S02]  /*9d60*/  ISETP.GT.AND P4, PT, R3.reuse, RZ, P3 ;  /* 0x000000ff0300720c */ /* 0x040fe40001f84270 */
[C---:B------:R-:W-:Y:S01]  /*9d70*/  ISETP.GT.AND P3, PT, R3.reuse, 0x8, P3 ;  /* 0x000000080300780c */ /* 0x040fe20001f64270 */
[----:B------:R-:W-:Y:S01]  /*9d80*/  @P5 STG.E.U16 desc[UR36][R6.64+0x1d2], R143 ;  /* 0x0001d28f06005986 */ /* 0x000fe2000c101524 */
[----:B------:R-:W-:-:S02]  /*9d90*/  ISETP.GT.AND P5, PT, R3, RZ, P0 ;  /* 0x000000ff0300720c */ /* 0x000fc400007a4270 */
[----:B------:R-:W-:Y:S02]  /*9da0*/  F2FP.BF16.F32.PACK_AB R145, RZ, R145 ;  /* 0x00000091ff91723e */ /* 0x000fe400000010ff */
[C---:B------:R-:W-:Y:S02]  /*9db0*/  ISETP.GT.AND P0, PT, R3.reuse, 0x8, P0 ;  /* 0x000000080300780c */ /* 0x040fe40000704270 */
[C---:B------:R-:W-:Y:S02]  /*9dc0*/  ISETP.GT.AND P1, PT, R0.reuse, 0xf9, PT ;  /* 0x000000f90000780c */ /* 0x040fe40003f24270 */
[----:B------:R-:W-:Y:S01]  /*9dd0*/  ISETP.GT.AND P2, PT, R0, 0xf8, PT ;  /* 0x000000f80000780c */ /* 0x000fe20003f44270 */
[----:B------:R-:W-:Y:S01]  /*9de0*/  @P4 STG.E.U16 desc[UR36][R4.64+0x1e0], R144 ;  /* 0x0001e09004004986 */ /* 0x000fe2000c101524 */
[C---:B------:R-:W-:Y:S01]  /*9df0*/  ISETP.GT.AND P4, PT, R3.reuse, RZ, P1 ;  /* 0x000000ff0300720c */ /* 0x040fe20000f84270 */
[----:B------:R-:W-:Y:S01]  /*9e00*/  @P3 IMAD.MOV.U32 R2, RZ, RZ, R6 ;  /* 0x000000ffff023224 */ /* 0x000fe200078e0006 */
[C---:B------:R-:W-:Y:S01]  /*9e10*/  ISETP.GT.AND P1, PT, R3.reuse, 0x8, P1 ;  /* 0x000000080300780c */ /* 0x040fe20000f24270 */
[----:B------:R-:W-:Y:S01]  /*9e20*/  @P5 STG.E.U16 desc[UR36][R4.64+0x1e2], R145 ;  /* 0x0001e29104005986 */ /* 0x000fe2000c101524 */
[----:B------:R-:W-:-:S02]  /*9e30*/  ISETP.GT.AND P5, PT, R3, RZ, P2 ;  /* 0x000000ff0300720c */ /* 0x000fc400017a4270 */
[----:B------:R-:W-:Y:S01]  /*9e40*/  ISETP.GT.AND P2, PT, R3, 0x8, P2 ;  /* 0x000000080300780c */ /* 0x000fe20001744270 */
[----:B------:R-:W-:Y:S01]  /*9e50*/  @P3 IMAD.MOV.U32 R3, RZ, RZ, R7 ;  /* 0x000000ffff033224 */ /* 0x000fe200078e0007 */
[----:B------:R-:W-:Y:S02]  /*9e60*/  F2FP.BF16.F32.PACK_AB R146, RZ, R146 ;  /* 0x00000092ff92723e */ /* 0x000fe400000010ff */
[----:B------:R-:W-:Y:S02]  /*9e70*/  F2FP.BF16.F32.PACK_AB R147, RZ, R147 ;  /* 0x00000093ff93723e */ /* 0x000fe400000010ff */
[----:B------:R-:W-:Y:S01]  /*9e80*/  F2FP.BF16.F32.PACK_AB R148, RZ, R148 ;  /* 0x00000094ff94723e */ /* 0x000fe200000010ff */
[----:B------:R0:W-:Y:S01]  /*9e90*/  @P3 STG.E.U16 desc[UR36][R2.64+0x1e0], R146 ;  /* 0x0001e09202003986 */ /* 0x0001e2000c101524 */
[----:B------:R-:W-:Y:S02]  /*9ea0*/  F2FP.BF16.F32.PACK_AB R149, RZ, R149 ;  /* 0x00000095ff95723e */ /* 0x000fe400000010ff */
[----:B------:R-:W-:-:S02]  /*9eb0*/  F2FP.BF16.F32.PACK_AB R150, RZ, R150 ;  /* 0x00000096ff96723e */ /* 0x000fc400000010ff */
[----:B------:R-:W-:Y:S01]  /*9ec0*/  F2FP.BF16.F32.PACK_AB R151, RZ, R151 ;  /* 0x00000097ff97723e */ /* 0x000fe200000010ff */
[----:B0-----:R-:W-:Y:S02]  /*9ed0*/  @P0 IMAD.MOV.U32 R2, RZ, RZ, R6 ;  /* 0x000000ffff020224 */ /* 0x001fe400078e0006 */
[----:B------:R-:W-:-:S05]  /*9ee0*/  @P0 IMAD.MOV.U32 R3, RZ, RZ, R7 ;  /* 0x000000ffff030224 */ /* 0x000fca00078e0007 */
[----:B------:R0:W-:Y:S02]  /*9ef0*/  @P0 STG.E.U16 desc[UR36][R2.64+0x1e2], R147 ;  /* 0x0001e29302000986 */ /* 0x0001e4000c101524 */
[----:B0-----:R-:W-:Y:S02]  /*9f00*/  @P5 IMAD.MOV.U32 R2, RZ, RZ, R4 ;  /* 0x000000ffff025224 */ /* 0x001fe400078e0004 */
[----:B------:R-:W-:-:S05]  /*9f10*/  @P5 IMAD.MOV.U32 R3, RZ, RZ, R5 ;  /* 0x000000ffff035224 */ /* 0x000fca00078e0005 */
[----:B------:R0:W-:Y:S04]  /*9f20*/  @P5 STG.E.U16 desc[UR36][R2.64+0x1f0], R148 ;  /* 0x0001f09402005986 */ /* 0x0001e8000c101524 */
[----:B------:R1:W-:Y:S01]  /*9f30*/  @P4 STG.E.U16 desc[UR36][R4.64+0x1f2], R149 ;  /* 0x0001f29504004986 */ /* 0x0003e2000c101524 */
[----:B0-----:R-:W-:Y:S02]  /*9f40*/  @P2 IMAD.MOV.U32 R2, RZ, RZ, R6 ;  /* 0x000000ffff022224 */ /* 0x001fe400078e0006 */
[----:B------:R-:W-:-:S05]  /*9f50*/  @P2 IMAD.MOV.U32 R3, RZ, RZ, R7 ;  /* 0x000000ffff032224 */ /* 0x000fca00078e0007 */
[----:B------:R1:W-:Y:S04]  /*9f60*/  @P2 STG.E.U16 desc[UR36][R2.64+0x1f0], R150 ;  /* 0x0001f09602002986 */ /* 0x0003e8000c101524 */
[----:B------:R1:W-:Y:S02]  /*9f70*/  @P1 STG.E.U16 desc[UR36][R6.64+0x1f2], R151 ;  /* 0x0001f29706001986 */ /* 0x0003e4000c101524 */
.L_x_290:
[----:B------:R-:W-:Y:S05]  /*9f80*/  BSYNC B0 ;  /* 0x0000000000007941 */ /* 0x000fea0003800000 */
.L_x_36:
[----:B01----:R-:W2:Y:S01]  /*9f90*/  LDL.64 R2, [R1] ;  /* 0x0000000001027983 */ /* 0x003ea20000100a00 */
[----:B------:R-:W-:Y:S01]  /*9fa0*/  ULDC.64 UR4, c[0x0][0x650] ;  /* 0x0001940000047ab9 */ /* 0x000fe20000000a00 */
[----:B------:R0:W-:Y:S01]  /*9fb0*/  SYNCS.ARRIVE.TRANS64.A1T0 RZ, [R162+UR45], RZ ;  /* 0x000000ffa2ff79a7 */ /* 0x0001e2000810002d */
[----:B------:R-:W-:Y:S01]  /*9fc0*/  PRMT R0, RZ, 0x7610, R0 ;  /* 0x00007610ff007816 */ /* 0x000fe20000000000 */
[----:B-----5:R-:W-:Y:S02]  /*9fd0*/  IMAD.MOV.U32 R19, RZ, RZ, -0x1 ;  /* 0xffffffffff137424 */ /* 0x020fe400078e00ff */
[----:B------:R-:W-:Y:S01]  /*9fe0*/  IMAD.MOV.U32 R22, RZ, RZ, -0x1 ;  /* 0xffffffffff167424 */ /* 0x000fe200078e00ff */
[----:B--2---:R-:W-:-:S04]  /*9ff0*/  LEA R18, P0, R2, R18, 0x1 ;  /* 0x0000001202127211 */ /* 0x004fc800078008ff */
[----:B------:R-:W-:Y:S01]  /*a000*/  LEA.HI.X R17, R2, R17, R23, 0x1, P0 ;  /* 0x0000001102117211 */ /* 0x000fe200000f0c17 */
[----:B------:R-:W-:Y:S01]  /*a010*/  IMAD.MOV.U32 R2, RZ, RZ, -0x1 ;  /* 0xffffffffff027424 */ /* 0x000fe200078e00ff */
[----:B------:R-:W-:-:S04]  /*a020*/  ISETP.GE.U32.AND P0, PT, R18, UR4, PT ;  /* 0x0000000412007c0c */ /* 0x000fc8000bf06070 */
[----:B------:R-:W-:-:S13]  /*a030*/  ISETP.GE.U32.AND.EX P0, PT, R17, UR5, PT, P0 ;  /* 0x0000000511007c0c */ /* 0x000fda000bf06100 */
[----:B0-----:R-:W-:Y:S05]  /*a040*/  @P0 BRA `(.L_x_291) ;  /* 0x0000000400700947 */ /* 0x001fea0003800000 */
[----:B------:R-:W0:Y:S01]  /*a050*/  S2R R10, SR_CTAID.X ;  /* 0x00000000000a7919 */ /* 0x000e220000002500 */
[----:B------:R-:W1:Y:S01]  /*a060*/  LDC.64 R8, c[0x0][0x628] ;  /* 0x00018a00ff087b82 */ /* 0x000e620000000a00 */
[----:B------:R-:W-:Y:S01]  /*a070*/  ULDC UR4, c[0x0][0x150] ;  /* 0x0000540000047ab9 */ /* 0x000fe20000000800 */
[----:B---34-:R-:W-:Y:S01]  /*a080*/  IMAD.MOV.U32 R6, RZ, RZ, R18 ;  /* 0x000000ffff067224 */ /* 0x018fe200078e0012 */
[----:B------:R-:W2:Y:S01]  /*a090*/  S2R R20, SR_CTAID.Y ;  /* 0x0000000000147919 */ /* 0x000ea20000002600 */
[----:B------:R-:W-:-:S04]  /*a0a0*/  IMAD.MOV.U32 R7, RZ, RZ, R17 ;  /* 0x000000ffff077224 */ /* 0x000fc800078e0011 */
[----:B------:R-:W3:Y:S08]  /*a0b0*/  LDC R15, c[0x0][0x144] ;  /* 0x00005100ff0f7b82 */ /* 0x000ef00000000800 */
[----:B------:R-:W4:Y:S08]  /*a0c0*/  LDC R0, c[0x0][0x630] ;  /* 0x00018c00ff007b82 */ /* 0x000f300000000800 */
[----:B------:R-:W2:Y:S01]  /*a0d0*/  LDC.64 R12, c[0x0][0x620] ;  /* 0x00018800ff0c7b82 */ /* 0x000ea20000000a00 */
[----:B-1----:R-:W-:-:S04]  /*a0e0*/  ISETP.NE.U32.AND P0, PT, R8, RZ, PT ;  /* 0x000000ff0800720c */ /* 0x002fc80003f05070 */
[----:B------:R-:W-:Y:S02]  /*a0f0*/  ISETP.NE.AND.EX P0, PT, R9, RZ, PT, P0 ;  /* 0x000000ff0900720c */ /* 0x000fe40003f05300 */
[----:B0-----:R-:W-:-:S05]  /*a100*/  I2FP.F32.U32 R2, R10 ;  /* 0x0000000a00027245 */ /* 0x001fca0000201000 */
[----:B------:R-:W-:-:S04]  /*a110*/  FMUL R2, R2, UR4 ;  /* 0x0000000402027c20 */ /* 0x000fc80008400000 */
[----:B------:R0:W1:Y:S02]  /*a120*/  F2I.U32.TRUNC.NTZ R14, R2 ;  /* 0x00000002000e7305 */ /* 0x000064000020f000 */
[----:B---34-:R-:W-:Y:S05]  /*a130*/  @!P0 BRA `(.L_x_292) ;  /* 0x0000000000288947 */ /* 0x018fea0003800000 */
[----:B------:R-:W3:Y:S02]  /*a140*/  LDC R3, c[0x0][0x634] ;  /* 0x00018d00ff037b82 */ /* 0x000ee40000000800 */
[----:B---3--:R-:W-:-:S05]  /*a150*/  IADD3 R7, P0, R18, R3, RZ ;  /* 0x0000000312077210 */ /* 0x008fca0007f1e0ff */
[----:B------:R-:W-:-:S04]  /*a160*/  IMAD.X R11, RZ, RZ, R17, P0 ;  /* 0x000000ffff0b7224 */ /* 0x000fc800000e0611 */
[----:B0-----:R-:W-:-:S04]  /*a170*/  IMAD.WIDE.U32 R2, R11, R8, RZ ;  /* 0x000000080b027225 */ /* 0x001fc800078e00ff */
[----:B------:R-:W-:-:S04]  /*a180*/  IMAD.WIDE.U32 R4, P0, R7, R9, R2 ;  /* 0x0000000907047225 */ /* 0x000fc80007800002 */
[----:B------:R-:W-:-:S04]  /*a190*/  IMAD.WIDE.U32 R2, R7, R8, RZ ;  /* 0x0000000807027225 */ /* 0x000fc800078e00ff */
[----:B------:R-:W-:Y:S01]  /*a1a0*/  IMAD.X R7, RZ, RZ, RZ, P0 ;  /* 0x000000ffff077224 */ /* 0x000fe200000e06ff */
[----:B------:R-:W-:Y:S01]  /*a1b0*/  IADD3 RZ, P0, R3, R4, RZ ;  /* 0x0000000403ff7210 */ /* 0x000fe20007f1e0ff */
[----:B------:R-:W-:-:S04]  /*a1c0*/  IMAD.MOV.U32 R6, RZ, RZ, R5 ;  /* 0x000000ffff067224 */ /* 0x000fc800078e0005 */
[----:B------:R-:W-:-:S08]  /*a1d0*/  IMAD.WIDE.U32.X R6, R11, R9, R6, P0 ;  /* 0x000000090b067225 */ /* 0x000fd000000e0406 */
.L_x_292:
[----:B------:R-:W3:Y:S01]  /*a1e0*/  LDC.64 R26, c[0x0][0x640] ;  /* 0x00019000ff1a7b82 */ /* 0x000ee20000000a00 */
[-C--:B------:R-:W-:Y:S01]  /*a1f0*/  SHF.R.U64 R11, R6, R0.reuse, R7 ;  /* 0x00000000060b7219 */ /* 0x080fe20000001207 */
[----:B------:R-:W-:Y:S01]  /*a200*/  IMAD.MOV.U32 R19, RZ, RZ, R17 ;  /* 0x000000ffff137224 */ /* 0x000fe200078e0011 */
[----:B------:R-:W-:Y:S01]  /*a210*/  SHF.R.U32.HI R0, RZ, R0, R7 ;  /* 0x00000000ff007219 */ /* 0x000fe20000011607 */
[----:B-1----:R-:W-:Y:S01]  /*a220*/  IMAD.MOV R14, RZ, RZ, -R14 ;  /* 0x000000ffff0e7224 */ /* 0x002fe200078e0a0e */
[----:B------:R-:W-:Y:S01]  /*a230*/  IADD3 R5, P0, RZ, -R11, RZ ;  /* 0x8000000bff057210 */ /* 0x000fe20007f1e0ff */
[----:B------:R-:W-:Y:S01]  /*a240*/  ULDC UR4, c[0x0][0x154] ;  /* 0x0000550000047ab9 */ /* 0x000fe20000000800 */
[----:B------:R-:W-:Y:S01]  /*a250*/  IMAD.MOV.U32 R7, RZ, RZ, 0x1 ;  /* 0x00000001ff077424 */ /* 0x000fe200078e00ff */
[----:B------:R-:W1:Y:S01]  /*a260*/  LDC R4, c[0x0][0x618] ;  /* 0x00018600ff047b82 */ /* 0x000e620000000800 */
[----:B------:R-:W-:Y:S02]  /*a270*/  IMAD R22, R15, R14, R10 ;  /* 0x0000000e0f167224 */ /* 0x000fe400078e020a */
[----:B------:R-:W-:-:S04]  /*a280*/  IMAD.X R3, RZ, RZ, ~R0, P0 ;  /* 0x000000ffff037224 */ /* 0x000fc800000e0e00 */
[-C--:B--2---:R-:W-:Y:S01]  /*a290*/  IMAD R0, R3, R12.reuse, RZ ;  /* 0x0000000c03007224 */ /* 0x084fe200078e02ff */
[----:B------:R-:W2:Y:S01]  /*a2a0*/  LDC R6, c[0x0][0x608] ;  /* 0x00018200ff067b82 */ /* 0x000ea20000000800 */
[----:B0-----:R-:W-:-:S04]  /*a2b0*/  IMAD.WIDE.U32 R2, R5, R12, R18 ;  /* 0x0000000c05027225 */ /* 0x001fc800078e0012 */
[----:B------:R-:W-:Y:S01]  /*a2c0*/  IMAD R5, R5, R13, R0 ;  /* 0x0000000d05057224 */ /* 0x000fe200078e0200 */
[----:B------:R-:W-:Y:S02]  /*a2d0*/  I2FP.F32.U32 R0, R20 ;  /* 0x0000001400007245 */ /* 0x000fe40000201000 */
[----:B------:R-:W0:Y:S01]  /*a2e0*/  LDC R24, c[0x0][0x658] ;  /* 0x00019600ff187b82 */ /* 0x000e220000000800 */
[----:B------:R-:W-:Y:S01]  /*a2f0*/  IMAD.IADD R3, R3, 0x1, R5 ;  /* 0x0000000103037824 */ /* 0x000fe200078e0205 */
[----:B---3--:R-:W-:Y:S01]  /*a300*/  ISETP.NE.U32.AND P0, PT, R26, RZ, PT ;  /* 0x000000ff1a00720c */ /* 0x008fe20003f05070 */
[----:B------:R-:W-:Y:S01]  /*a310*/  FMUL R0, R0, UR4 ;  /* 0x0000000400007c20 */ /* 0x000fe20008400000 */
[----:B------:R-:W-:Y:S02]  /*a320*/  IMAD.MOV.U32 R5, RZ, RZ, -0x1 ;  /* 0xffffffffff057424 */ /* 0x000fe400078e00ff */
[----:B------:R-:W-:Y:S01]  /*a330*/  ISETP.NE.AND.EX P0, PT, R27, RZ, PT, P0 ;  /* 0x000000ff1b00720c */ /* 0x000fe20003f05300 */
[----:B------:R3:W4:Y:S01]  /*a340*/  F2I.U32.TRUNC.NTZ R12, R0 ;  /* 0x00000000000c7305 */ /* 0x000722000020f000 */
[----:B------:R-:W3:Y:S01]  /*a350*/  LDC R15, c[0x0][0x148] ;  /* 0x00005200ff0f7b82 */ /* 0x000ee20000000800 */
[----:B-1----:R-:W-:-:S02]  /*a360*/  SHF.R.U64 R10, R2, R4, R3 ;  /* 0x00000004020a7219 */ /* 0x002fc40000001203 */
[----:B------:R-:W-:-:S05]  /*a370*/  SHF.R.U32.HI R3, RZ, R4, R3 ;  /* 0x00000004ff037219 */ /* 0x000fca0000011603 */
[----:B------:R-:W1:Y:S01]  /*a380*/  LDC R14, c[0x0][0x600] ;  /* 0x00018000ff0e7b82 */ /* 0x000e620000000800 */
[-CC-:B--2---:R-:W-:Y:S02]  /*a390*/  SHF.R.U64 R8, R10, R6.reuse, R3.reuse ;  /* 0x000000060a087219 */ /* 0x184fe40000001203 */
[----:B------:R-:W-:-:S05]  /*a3a0*/  SHF.R.U32.HI R3, RZ, R6, R3 ;  /* 0x00000006ff037219 */ /* 0x000fca0000011603 */
[----:B------:R-:W2:Y:S01]  /*a3b0*/  LDC R21, c[0x0][0x648] ;  /* 0x00019200ff157b82 */ /* 0x000ea20000000800 */
[-CC-:B0-----:R-:W-:Y:S02]  /*a3c0*/  SHF.R.U64 R13, R8, R24.reuse, R3.reuse ;  /* 0x00000018080d7219 */ /* 0x181fe40000001203 */
[-C--:B------:R-:W-:Y:S02]  /*a3d0*/  SHF.L.U32 R5, R5, R24.reuse, RZ ;  /* 0x0000001805057219 */ /* 0x080fe400000006ff */
[-C--:B------:R-:W-:Y:S01]  /*a3e0*/  SHF.R.U32.HI R3, RZ, R24.reuse, R3 ;  /* 0x00000018ff037219 */ /* 0x080fe20000011603 */
[----:B------:R-:W-:Y:S01]  /*a3f0*/  IMAD.MOV.U32 R2, RZ, RZ, R13 ;  /* 0x000000ffff027224 */ /* 0x000fe200078e000d */
[----:B------:R-:W-:Y:S01]  /*a400*/  SHF.L.U32 R24, R7, R24, RZ ;  /* 0x0000001807187219 */ /* 0x000fe200000006ff */
[----:B------:R-:W0:Y:S01]  /*a410*/  LDC R25, c[0x0][0x638] ;  /* 0x00018e00ff197b82 */ /* 0x000e220000000800 */
[----:B------:R-:W-:-:S07]  /*a420*/  LOP3.LUT R19, RZ, R5, RZ, 0x33, !PT ;  /* 0x00000005ff137212 */ /* 0x000fce00078e33ff */
[----:B------:R-:W0:Y:S01]  /*a430*/  LDC R28, c[0x0][0x610] ;  /* 0x00018400ff1c7b82 */ /* 0x000e220000000800 */
[----:B----4-:R-:W-:Y:S05]  /*a440*/  @!P0 BRA `(.L_x_293) ;  /* 0x0000000000288947 */ /* 0x010fea0003800000 */
[----:B---3--:R-:W3:Y:S02]  /*a450*/  LDC R0, c[0x0][0x64c] ;  /* 0x00019300ff007b82 */ /* 0x008ee40000000800 */
[----:B---3--:R-:W-:-:S05]  /*a460*/  IADD3 R7, P0, R13, R0, RZ ;  /* 0x000000000d077210 */ /* 0x008fca0007f1e0ff */
        /* <DEDUP_REMOVED lines=8> */
.L_x_293:
[----:B------:R-:W4:Y:S01]  /*a4f0*/  LDC R4, c[0x0][0x65c] ;  /* 0x00019700ff047b82 */ /* 0x000f220000000800 */
[----:B--23--:R-:W-:Y:S01]  /*a500*/  SHF.R.U64 R0, R2, R21, R3 ;  /* 0x0000001502007219 */ /* 0x00cfe20000001203 */
[----:B-1----:R-:W-:Y:S01]  /*a510*/  VIADD R3, R14, 0xffffffff ;  /* 0xffffffff0e037836 */ /* 0x002fe20000000000 */
[----:B------:R-:W-:Y:S01]  /*a520*/  LOP3.LUT R19, R8, R19, RZ, 0xc0, !PT ;  /* 0x0000001308137212 */ /* 0x000fe200078ec0ff */
[----:B------:R-:W-:Y:S02]  /*a530*/  IMAD.MOV R12, RZ, RZ, -R12 ;  /* 0x000000ffff0c7224 */ /* 0x000fe400078e0a0c */
[----:B------:R-:W-:Y:S01]  /*a540*/  IMAD.MOV R2, RZ, RZ, -R0 ;  /* 0x000000ffff027224 */ /* 0x000fe200078e0a00 */
[----:B------:R-:W-:Y:S01]  /*a550*/  LOP3.LUT R3, R10, R3, RZ, 0xc0, !PT ;  /* 0x000000030a037212 */ /* 0x000fe200078ec0ff */
[----:B------:R-:W-:Y:S02]  /*a560*/  IMAD R19, R24, R0, R19 ;  /* 0x0000000018137224 */ /* 0x000fe400078e0213 */
[----:B0-----:R-:W-:-:S04]  /*a570*/  IMAD R0, R2, R25, R13 ;  /* 0x0000001902007224 */ /* 0x001fc800078e020d */
[----:B------:R-:W-:Y:S01]  /*a580*/  IMAD R2, R0, R14, R3 ;  /* 0x0000000e00027224 */ /* 0x000fe200078e0203 */
[----:B----4-:R-:W-:Y:S01]  /*a590*/  ISETP.NE.AND P0, PT, R4, 0x1, PT ;  /* 0x000000010400780c */ /* 0x010fe20003f05270 */
[----:B------:R-:W-:-:S05]  /*a5a0*/  IMAD.MOV.U32 R4, RZ, RZ, 0x1 ;  /* 0x00000001ff047424 */ /* 0x000fca00078e00ff */
[----:B------:R-:W-:-:S07]  /*a5b0*/  PRMT R0, R4, 0x7610, R0 ;  /* 0x0000761004007816 */ /* 0x000fce0000000000 */
[----:B------:R-:W-:-:S04]  /*a5c0*/  @P0 IMAD R22, R15, R12, R20 ;  /* 0x0000000c0f160224 */ /* 0x000fc800078e0214 */
[----:B------:R-:W-:-:S05]  /*a5d0*/  IMAD R19, R19, R28, R22 ;  /* 0x0000001c13137224 */ /* 0x000fca00078e0216 */
[----:B------:R-:W-:Y:S02]  /*a5e0*/  SEL R22, R2, R19, !P0 ;  /* 0x0000001302167207 */ /* 0x000fe40004000000 */
[----:B------:R-:W-:Y:S01]  /*a5f0*/  SEL R19, R19, R2, !P0 ;  /* 0x0000000213137207 */ /* 0x000fe20004000000 */
[----:B------:R-:W-:-:S07]  /*a600*/  IMAD.MOV.U32 R2, RZ, RZ, R11 ;  /* 0x000000ffff027224 */ /* 0x000fce00078e000b */
.L_x_291:
[----:B------:R-:W-:Y:S02]  /*a610*/  LOP3.LUT P0, RZ, R0, 0xff, RZ, 0xc0, !PT ;  /* 0x000000ff00ff7812 */ /* 0x000fe4000780c0ff */
[----:B------:R-:W-:-:S11]  /*a620*/  LOP3.LUT R175, R175, 0x1, RZ, 0x3c, !PT ;  /* 0x00000001afaf7812 */ /* 0x000fd600078e3cff */
[----:B------:R-:W-:Y:S05]  /*a630*/  @P0 BRA `(.L_x_294) ;  /* 0xffffff7000240947 */ /* 0x000fea000383ffff */
[----:B------:R-:W-:Y:S05]  /*a640*/  EXIT ;  /* 0x000000000000794d */ /* 0x000fea0003800000 */
.L_x_17:
[----:B------:R-:W-:-:S08]  /*a650*/  ISETP.NE.AND P0, PT, R5, RZ, PT ;  /* 0x000000ff0500720c */ /* 0x000fd00003f05270 */
[----:B0-----:R-:W0:-:S00]  /*a660*/  USETMAXREG.DEALLOC.CTAPOOL 0x28 ;  /* 0x00000028000079c8 */ /* 0x001e0000080e0500 */
[----:B------:R-:W-:Y:S05]  /*a670*/  @P0 EXIT ;  /* 0x000000000000094d */ /* 0x000fea0003800000 */
[----:B0-----:R-:W-:Y:S01]  /*a680*/  LOP3.LUT P0, RZ, R8, 0xff, RZ, 0xc0, !PT ;  /* 0x000000ff08ff7812 */ /* 0x001fe2000780c0ff */
[----:B------:R-:W-:Y:S02]  /*a690*/  IMAD.MOV.U32 R0, RZ, RZ, 0x1 ;  /* 0x00000001ff007424 */ /* 0x000fe400078e00ff */
[----:B------:R-:W-:-:S10]  /*a6a0*/  IMAD.MOV.U32 R7, RZ, RZ, RZ ;  /* 0x000000ffff077224 */ /* 0x000fd400078e00ff */
[----:B------:R-:W-:Y:S05]  /*a6b0*/  @!P0 BRA `(.L_x_295) ;  /* 0x0000000c008c8947 */ /* 0x000fea0003800000 */
[----:B------:R-:W0:Y:S01]  /*a6c0*/  S2UR UR9, SR_CgaCtaId ;  /* 0x00000000000979c3 */ /* 0x000e220000008800 */
[----:B------:R-:W-:Y:S01]  /*a6d0*/  ULDC UR5, c[0x0][0x658] ;  /* 0x0001960000057ab9 */ /* 0x000fe20000000800 */
[----:B------:R-:W-:Y:S01]  /*a6e0*/  UMOV UR10, 0xffffffff ;  /* 0xffffffff000a7882 */ /* 0x000fe20000000000 */
[----:B------:R-:W-:Y:S01]  /*a6f0*/  UMOV UR14, 0x1 ;  /* 0x00000001000e7882 */ /* 0x000fe20000000000 */
[----:B------:R-:W-:Y:S01]  /*a700*/  USHF.L.U32 UR10, UR10, UR5, URZ ;  /* 0x000000050a0a7299 */ /* 0x000fe2000800063f */
[----:B------:R-:W-:Y:S01]  /*a710*/  LOP3.LUT P0, RZ, R4, 0x1f, RZ, 0xc0, !PT ;  /* 0x0000001f04ff7812 */ /* 0x000fe2000780c0ff */
[----:B------:R-:W-:Y:S01]  /*a720*/  BSSY B0, `(.L_x_295) ;  /* 0x00000dc000007945 */ /* 0x000fe20003800000 */
[C---:B------:R-:W-:Y:S01]  /*a730*/  ISETP.NE.AND P2, PT, R3.reuse, RZ, PT ;  /* 0x000000ff0300720c */ /* 0x040fe20003f45270 */
[----:B------:R-:W-:Y:S01]  /*a740*/  ULOP3.LUT UR13, URZ, UR10, URZ, 0x33, !UPT ;  /* 0x0000000a3f0d7292 */ /* 0x000fe2000f8e333f */
[----:B------:R-:W-:Y:S01]  /*a750*/  ISETP.NE.OR P0, PT, R3, RZ, !P0 ;  /* 0x000000ff0300720c */ /* 0x000fe20004705670 */
[----:B------:R-:W-:Y:S01]  /*a760*/  IMAD.MOV.U32 R8, RZ, RZ, 0x1 ;  /* 0x00000001ff087424 */ /* 0x000fe200078e00ff */
[----:B------:R-:W-:Y:S01]  /*a770*/  LOP3.LUT R6, R16, 0x2, RZ, 0xfc, !PT ;  /* 0x0000000210067812 */ /* 0x000fe200078efcff */
[----:B------:R-:W-:Y:S01]  /*a780*/  IMAD.MOV.U32 R0, RZ, RZ, 0x1 ;  /* 0x00000001ff007424 */ /* 0x000fe200078e00ff */
[----:B------:R-:W-:Y:S01]  /*a790*/  ULDC UR4, c[0x0][0x600] ;  /* 0x0001800000047ab9 */ /* 0x000fe20000000800 */
[----:B------:R-:W-:Y:S01]  /*a7a0*/  IMAD.MOV.U32 R7, RZ, RZ, RZ ;  /* 0x000000ffff077224 */ /* 0x000fe200078e00ff */
[----:B------:R-:W-:Y:S01]  /*a7b0*/  UMOV UR19, 0x1111 ;  /* 0x0000111100137882 */ /* 0x000fe20000000000 */
[----:B------:R-:W-:-:S02]  /*a7c0*/  UIADD3 UR24, UR40, 0x1, URZ ;  /* 0x0000000128187890 */ /* 0x000fc4000fffe03f */
[----:B------:R-:W-:Y:S02]  /*a7d0*/  UIADD3 UR4, UR4, -0x1, URZ ;  /* 0xffffffff04047890 */ /* 0x000fe4000fffe03f */
[----:B------:R-:W-:Y:S01]  /*a7e0*/  USHF.L.U32 UR5, UR14, UR5, URZ ;  /* 0x000000050e057299 */ /* 0x000fe2000800063f */
[----:B------:R-:W-:Y:S01]  /*a7f0*/  ULDC.64 UR26, c[0x0][0x198] ;  /* 0x00006600001a7ab9 */ /* 0x000fe20000000a00 */
[----:B0-----:R-:W-:Y:S02]  /*a800*/  USHF.R.U32.HI UR25, URZ, 0x2, UR9 ;  /* 0x000000023f197899 */ /* 0x001fe40008011609 */
[----:B------:R-:W-:Y:S02]  /*a810*/  ULOP3.LUT UR8, UR9, 0x3, URZ, 0xc0, !UPT ;  /* 0x0000000309087892 */ /* 0x000fe4000f8ec03f */
[----:B------:R-:W-:Y:S02]  /*a820*/  USHF.L.U32 UR6, UR9, 0x6, URZ ;  /* 0x0000000609067899 */ /* 0x000fe4000800063f */
[----:B------:R-:W-:-:S02]  /*a830*/  USHF.L.U32 UR7, UR9, 0xc, URZ ;  /* 0x0000000c09077899 */ /* 0x000fc4000800063f */
[----:B------:R-:W-:Y:S02]  /*a840*/  ULOP3.LUT UR9, UR9, 0xfffffffc, URZ, 0xc0, !UPT ;  /* 0xfffffffc09097892 */ /* 0x000fe4000f8ec03f */
[----:B------:R-:W-:Y:S02]  /*a850*/  UISETP.GT.U32.AND UP0, UPT, UR8, 0xffff, UPT ;  /* 0x0000ffff0800788c */ /* 0x000fe4000bf04070 */
[----:B------:R-:W-:Y:S02]  /*a860*/  ULOP3.LUT UR11, UR9, 0x1, URZ, 0xfc, !UPT ;  /* 0x00000001090b7892 */ /* 0x000fe4000f8efc3f */
[----:B------:R-:W-:Y:S02]  /*a870*/  ULOP3.LUT UR12, UR9, 0x2, URZ, 0xfc, !UPT ;  /* 0x00000002090c7892 */ /* 0x000fe4000f8efc3f */
[----:B------:R-:W-:Y:S02]  /*a880*/  USHF.L.U32 UR10, UR14, UR9, URZ ;  /* 0x000000090e0a7299 */ /* 0x000fe4000800063f */
[----:B------:R-:W-:-:S02]  /*a890*/  ULOP3.LUT UR9, UR9, 0x3, URZ, 0xfc, !UPT ;  /* 0x0000000309097892 */ /* 0x000fc4000f8efc3f */
[----:B------:R-:W-:Y:S02]  /*a8a0*/  USHF.L.U32 UR11, UR14, UR11, URZ ;  /* 0x0000000b0e0b7299 */ /* 0x000fe4000800063f */
[----:B------:R-:W-:Y:S02]  /*a8b0*/  USHF.L.U32 UR12, UR14, UR12, URZ ;  /* 0x0000000c0e0c7299 */ /* 0x000fe4000800063f */
[----:B------:R-:W-:Y:S02]  /*a8c0*/  USEL UR8, UR8, 0xffff, !UP0 ;  /* 0x0000ffff08087887 */ /* 0x000fe4000c000000 */
[----:B------:R-:W-:Y:S02]  /*a8d0*/  USHF.L.U32 UR9, UR14, UR9, URZ ;  /* 0x000000090e097299 */ /* 0x000fe4000800063f */
[----:B------:R-:W-:Y:S02]  /*a8e0*/  ULOP3.LUT UR10, UR12, UR10, UR11, 0xfe, !UPT ;  /* 0x0000000a0c0a7292 */ /* 0x000fe4000f8efe0b */
[----:B------:R-:W-:-:S02]  /*a8f0*/  ULOP3.LUT UR8, UR8, 0xffff, URZ, 0xc0, !UPT ;  /* 0x0000ffff08087892 */ /* 0x000fc4000f8ec03f */
[----:B------:R-:W-:Y:S02]  /*a900*/  ULOP3.LUT UR6, UR6, 0xc0, URZ, 0xc0, !UPT ;  /* 0x000000c006067892 */ /* 0x000fe4000f8ec03f */
[----:B------:R-:W-:Y:S02]  /*a910*/  ULOP3.LUT UR7, UR7, 0x3000, URZ, 0xc0, !UPT ;  /* 0x0000300007077892 */ /* 0x000fe4000f8ec03f */
[----:B------:R-:W-:Y:S02]  /*a920*/  ULOP3.LUT UR18, UR10, UR9, URZ, 0xfc, !UPT ;  /* 0x000000090a127292 */ /* 0x000fe4000f8efc3f */
[----:B------:R-:W-:-:S12]  /*a930*/  USHF.L.U32 UR19, UR19, UR8, URZ ;  /* 0x0000000813137299 */ /* 0x000fd8000800063f */
.L_x_307:
[----:B------:R-:W-:-:S03]  /*a940*/  UMOV UR8, 0xffffffff ;  /* 0xffffffff00087882 */ /* 0x000fc60000000000 */
[----:B------:R-:W-:Y:S05]  /*a950*/  BRA.DIV UR8, `(.L_x_296) ;  /* 0x00000012081c7947 */ /* 0x000fea000b800000 */
[----:B------:R-:W-:-:S13]  /*a960*/  ELECT P6, URZ, PT ;  /* 0x00000000003f782f */ /* 0x000fda00038c0000 */
.L_x_321:
[----:B------:R-:W0:Y:S01]  /*a970*/  LDC R3, c[0x0][0x28c] ;  /* 0x0000a300ff037b82 */ /* 0x000e220000000800 */
[----:B------:R-:W-:Y:S01]  /*a980*/  BSSY B1, `(.L_x_297) ;  /* 0x000003d000017945 */ /* 0x000fe20003800000 */
[----:B0-----:R-:W-:-:S13]  /*a990*/  ISETP.LT.OR P6, PT, R3, 0x1, !P6 ;  /* 0x000000010300780c */ /* 0x001fda00077c1670 */
[----:B------:R-:W-:Y:S05]  /*a9a0*/  @P6 BRA `(.L_x_298) ;  /* 0x0000000000e86947 */ /* 0x000fea0003800000 */
[----:B------:R-:W-:Y:S01]  /*a9b0*/  LEA R19, R19, UR25, 0x2 ;  /* 0x0000001913137c11 */ /* 0x000fe2000f8e10ff */
[----:B------:R-:W-:Y:S01]  /*a9c0*/  IMAD.MOV.U32 R11, RZ, RZ, RZ ;  /* 0x000000ffff0b7224 */ /* 0x000fe200078e00ff */
[----:B------:R-:W-:Y:S01]  /*a9d0*/  LEA R22, R22, UR6, 0x8 ;  /* 0x0000000616167c11 */ /* 0x000fe2000f8e40ff */
[----:B------:R-:W-:Y:S02]  /*a9e0*/  IMAD.U32 R13, RZ, RZ, UR24 ;  /* 0x00000018ff0d7e24 */ /* 0x000fe4000f8e00ff */
[----:B------:R-:W-:Y:S02]  /*a9f0*/  IMAD.MOV.U32 R3, RZ, RZ, R0 ;  /* 0x000000ffff037224 */ /* 0x000fe400078e0000 */
[----:B------:R-:W-:Y:S02]  /*aa00*/  IMAD.MOV.U32 R4, RZ, RZ, R7 ;  /* 0x000000ffff047224 */ /* 0x000fe400078e0007 */
[----:B------:R-:W-:-:S07]  /*aa10*/  IMAD.SHL.U32 R19, R19, 0x10, RZ ;  /* 0x0000001013137824 */ /* 0x000fce00078e00ff */
.L_x_302:
[----:B------:R-:W0:Y:S01]  /*aa20*/  S2R R10, SR_CgaCtaId ;  /* 0x00000000000a7919 */ /* 0x000e220000008800 */
[----:B------:R-:W-:Y:S01]  /*aa30*/  MOV R5, 0x400 ;  /* 0x0000040000057802 */ /* 0x000fe20000000f00 */
[----:B------:R-:W1:Y:S03]  /*aa40*/  @!P2 LDC R9, c[0x0][0x500] ;  /* 0x00014000ff09ab82 */ /* 0x000e660000000800 */
[----:B0-----:R-:W-:Y:S02]  /*aa50*/  LEA R12, R10, R5, 0x18 ;  /* 0x000000050a0c7211 */ /* 0x001fe400078ec0ff */
[----:B------:R-:W-:-:S03]  /*aa60*/  SHF.L.U32 R5, R3, 0x1f, RZ ;  /* 0x0000001f03057819 */ /* 0x000fc600000006ff */
[----:B------:R-:W-:-:S04]  /*aa70*/  IMAD R10, R4, 0x8, R12 ;  /* 0x00000008040a7824 */ /* 0x000fc800078e020c */
[----:B------:R-:W0:Y:S02]  /*aa80*/  SYNCS.PHASECHK.TRANS64.TRYWAIT P1, [R10+URZ+0x28], R5 ;  /* 0x000028050a0075a7 */ /* 0x000e24000802017f */
[----:B01----:R-:W-:Y:S05]  /*aa90*/  @!P1 BRA `(.L_x_299) ;  /* 0x0000000c00ec9947 */ /* 0x003fea0003800000 */
.L_x_322:
[----:B0-----:R-:W-:Y:S01]  /*aaa0*/  PRMT R5, R6, 0x9910, RZ ;  /* 0x0000991006057816 */ /* 0x001fe200000000ff */
[----:B------:R0:W-:Y:S03]  /*aab0*/  @!P2 SYNCS.ARRIVE.TRANS64 RZ, [R10+URZ], R9 ;  /* 0x000000090affa9a7 */ /* 0x0001e6000800003f */
[----:B------:R-:W-:-:S13]  /*aac0*/  ISETP.NE.AND P1, PT, R5, 0x2, PT ;  /* 0x000000020500780c */ /* 0x000fda0003f25270 */
[----:B0-----:R-:W-:Y:S05]  /*aad0*/  @P1 BRA `(.L_x_300) ;  /* 0x0000000000041947 */ /* 0x001fea0003800000 */
[----:B------:R-:W-:Y:S01]  /*aae0*/  BPT.TRAP 0x1 ;  /* 0x000000040000795c */ /* 0x000fe20000300000 */
.L_x_300:
[----:B------:R-:W-:Y:S05]  /*aaf0*/  @P0 BRA `(.L_x_301) ;  /* 0x0000000000040947 */ /* 0x000fea0003800000 */
[----:B------:R-:W-:Y:S01]  /*ab00*/  BPT.TRAP 0x1 ;  /* 0x000000040000795c */ /* 0x000fe20000300000 */
.L_x_301:
[----:B------:R-:W-:Y:S01]  /*ab10*/  LEA R5, R4, UR25, 0x2 ;  /* 0x0000001904057c11 */ /* 0x000fe2000f8e10ff */
[----:B------:R-:W-:Y:S01]  /*ab20*/  VIADD R13, R13, 0xffffffff ;  /* 0xffffffff0d0d7836 */ /* 0x000fe20000000000 */
[----:B------:R-:W-:Y:S01]  /*ab30*/  R2UR UR22, R19 ;  /* 0x00000000131672ca */ /* 0x000fe200000e0000 */
[----:B------:R-:W-:Y:S01]  /*ab40*/  UIADD3 UR14, UP0, UR26, 0xf0, URZ ;  /* 0x000000f01a0e7890 */ /* 0x000fe2000ff1e03f */
[----:B------:R-:W-:Y:S01]  /*ab50*/  R2UR UR9, R10 ;  /* 0x000000000a0972ca */ /* 0x000fe200000e0000 */
[----:B------:R-:W-:Y:S01]  /*ab60*/  IMAD.SHL.U32 R5, R5, 0x400, RZ ;  /* 0x0000040005057824 */ /* 0x000fe200078e00ff */
[----:B------:R-:W-:Y:S01]  /*ab70*/  R2UR UR10, R11 ;  /* 0x000000000b0a72ca */ /* 0x000fe200000e0000 */
[----:B------:R-:W-:Y:S01]  /*ab80*/  UIADD3 UR30, UP1, UR26, 0x1f0, URZ ;  /* 0x000001f01a1e7890 */ /* 0x000fe2000ff3e03f */
[----:B------:R-:W-:Y:S01]  /*ab90*/  R2UR UR12, R2 ;  /* 0x00000000020c72ca */ /* 0x000fe200000e0000 */
[--C-:B------:R-:W-:Y:S01]  /*aba0*/  IMAD R9, R5, 0x2, R12.reuse ;  /* 0x0000000205097824 */ /* 0x100fe200078e020c */
[----:B------:R-:W-:Y:S01]  /*abb0*/  LEA R5, R4, UR7, 0xe ;  /* 0x0000000704057c11 */ /* 0x000fe2000f8e70ff */
[----:B------:R-:W-:Y:S01]  /*abc0*/  UIADD3.X UR15, URZ, UR27, URZ, UP0, !UPT ;  /* 0x0000001b3f0f7290 */ /* 0x000fe200087fe43f */
[----:B------:R-:W-:Y:S01]  /*abd0*/  R2UR UR23, R22 ;  /* 0x00000000161772ca */ /* 0x000fe200000e0000 */
[----:B------:R-:W-:Y:S01]  /*abe0*/  UPRMT UR20, URZ, 0x5410, UR19 ;  /* 0x000054103f147896 */ /* 0x000fe20008000013 */
[----:B------:R-:W-:Y:S01]  /*abf0*/  R2UR UR8, R9 ;  /* 0x00000000090872ca */ /* 0x000fe200000e0000 */
[----:B------:R-:W-:Y:S01]  /*ac00*/  IMAD R5, R5, 0x2, R12 ;  /* 0x0000000205057824 */ /* 0x000fe200078e020c */
[----:B------:R-:W-:Y:S01]  /*ac10*/  ISETP.GT.AND P3, PT, R13, 0x1, PT ;  /* 0x000000010d00780c */ /* 0x000fe20003f64270 */
[----:B------:R-:W-:Y:S01]  /*ac20*/  VIADD R4, R4, 0x1 ;  /* 0x0000000104047836 */ /* 0x000fe20000000000 */
[----:B------:R-:W-:Y:S01]  /*ac30*/  UPRMT UR28, URZ, 0x5410, UR18 ;  /* 0x000054103f1c7896 */ /* 0x000fe20008000012 */
[----:B------:R-:W-:Y:S01]  /*ac40*/  VIADD R11, R11, 0x40 ;  /* 0x000000400b0b7836 */ /* 0x000fe20000000000 */
[----:B------:R-:W-:Y:S01]  /*ac50*/  R2UR UR11, R5 ;  /* 0x00000000050b72ca */ /* 0x000fe200000e0000 */
[----:B------:R-:W-:Y:S01]  /*ac60*/  UIADD3.X UR31, URZ, UR27, URZ, UP1, !UPT ;  /* 0x0000001b3f1f7290 */ /* 0x000fe20008ffe43f */
[----:B------:R-:W-:Y:S01]  /*ac70*/  ISETP.NE.AND P1, PT, R4, 0x5, PT ;  /* 0x000000050400780c */ /* 0x000fe20003f25270 */
[----:B------:R-:W-:Y:S01]  /*ac80*/  UMOV UR16, 0x0 ;  /* 0x0000000000107882 */ /* 0x000fe20000000000 */
[----:B------:R-:W-:-:S02]  /*ac90*/  UMOV UR17, 0x10000000 ;  /* 0x1000000000117882 */ /* 0x000fc40000000000 */
[----:B------:R-:W-:Y:S01]  /*aca0*/  SEL R10, RZ, 0x1, P1 ;  /* 0x00000001ff0a7807 */ /* 0x000fe20000800000 */
[----:B------:R-:W-:Y:S01]  /*acb0*/  UIADD3 UR8, UR8, 0x180, URZ ;  /* 0x0000018008087890 */ /* 0x000fe2000fffe03f */
[----:B------:R-:W-:Y:S02]  /*acc0*/  SEL R4, R4, RZ, P1 ;  /* 0x000000ff04047207 */ /* 0x000fe40000800000 */
[----:B------:R-:W-:-:S03]  /*acd0*/  LOP3.LUT R3, R3, R10, RZ, 0x3c, !PT ;  /* 0x0000000a03037212 */ /* 0x000fc600078e3cff */
[----:B------:R-:W-:-:S03]  /*ace0*/  UIADD3 UR21, UR11, 0xa180, URZ ;  /* 0x0000a1800b157890 */ /* 0x000fc6000fffe03f */
[----:B------:R-:W-:Y:S02]  /*acf0*/  UMOV UR11, UR22 ;  /* 0x00000016000b7c82 */ /* 0x000fe40008000000 */
[----:B------:R0:W-:Y:S02]  /*ad00*/  UTMALDG.3D.MULTICAST [UR8], [UR14], UR20, desc[UR16] ;  /* 0x000010080e0073b4 */ /* 0x0001e40008011814 */
[----:B0-----:R-:W-:Y:S01]  /*ad10*/  UMOV UR8, UR21 ;  /* 0x0000001500087c82 */ /* 0x001fe20008000000 */
[----:B------:R-:W-:Y:S02]  /*ad20*/  UMOV UR11, UR23 ;  /* 0x00000017000b7c82 */ /* 0x000fe40008000000 */
[----:B------:R0:W-:Y:S02]  /*ad30*/  UTMALDG.3D.MULTICAST [UR8], [UR30], UR28, desc[UR16] ;  /* 0x000010081e0073b4 */ /* 0x0001e4000801181c */
[----:B0-----:R-:W-:Y:S05]  /*ad40*/  @P3 BRA `(.L_x_302) ;  /* 0xfffffffc00343947 */ /* 0x001fea000383ffff */
.L_x_298:
[----:B------:R-:W-:Y:S05]  /*ad50*/  BSYNC B1 ;  /* 0x0000000000017941 */ /* 0x000fea0003800000 */
.L_x_297:
[----:B------:R-:W2:Y:S01]  /*ad60*/  LDL.64 R14, [R1] ;  /* 0x00000000010e7983 */ /* 0x000ea20000100a00 */
[----:B------:R-:W-:Y:S01]  /*ad70*/  LOP3.LUT P4, RZ, R8, 0xff, RZ, 0xc0, !PT ;  /* 0x000000ff08ff7812 */ /* 0x000fe2000788c0ff */
[----:B------:R-:W-:Y:S01]  /*ad80*/  VIADD R4, R7, UR40 ;  /* 0x0000002807047c36 */ /* 0x000fe20008000000 */
[----:B------:R-:W-:Y:S01]  /*ad90*/  ULDC.64 UR8, c[0x0][0x650] ;  /* 0x0001940000087ab9 */ /* 0x000fe20000000a00 */
[----:B------:R-:W-:Y:S01]  /*ada0*/  IMAD.U32 R7, RZ, RZ, UR40 ;  /* 0x00000028ff077e24 */ /* 0x000fe2000f8e00ff */
[----:B------:R-:W-:Y:S01]  /*adb0*/  UISETP.GE.U32.AND UP0, UPT, UR40, 0x5, UPT ;  /* 0x000000052800788c */ /* 0x000fe2000bf06070 */
[----:B------:R-:W-:Y:S01]  /*adc0*/  BSSY B1, `(.L_x_303) ;  /* 0x000006f000017945 */ /* 0x000fe20003800000 */
[----:B------:R-:W-:Y:S01]  /*add0*/  ISETP.GT.U32.AND P1, PT, R4, 0x4, PT ;  /* 0x000000040400780c */ /* 0x000fe20003f24070 */
[----:B------:R-:W-:Y:S01]  /*ade0*/  IMAD.MOV.U32 R19, RZ, RZ, -0x1 ;  /* 0xffffffffff137424 */ /* 0x000fe200078e00ff */
[----:B------:R-:W-:Y:S01]  /*adf0*/  PRMT R8, RZ, 0x7610, R8 ;  /* 0x00007610ff087816 */ /* 0x000fe20000000008 */
[----:B------:R-:W-:Y:S01]  /*ae00*/  IMAD.MOV.U32 R22, RZ, RZ, -0x1 ;  /* 0xffffffffff167424 */ /* 0x000fe200078e00ff */
[----:B------:R-:W-:-:S02]  /*ae10*/  ISETP.LT.U32.AND P1, PT, R7, 0x5, P1 ;  /* 0x000000050700780c */ /* 0x000fc40000f21070 */
[----:B------:R-:W-:Y:S01]  /*ae20*/  PLOP3.LUT P3, PT, PT, PT, UP0, 0x80, 0x0 ;  /* 0x000000000000781c */ /* 0x000fe20003f6f008 */
[----:B------:R-:W0:Y:S01]  /*ae30*/  @P4 S2R R3, SR_CgaCtaId ;  /* 0x0000000000034919 */ /* 0x000e220000008800 */
[----:B------:R-:W-:-:S04]  /*ae40*/  @P4 MOV R2, 0x400 ;  /* 0x0000040000024802 */ /* 0x000fc80000000f00 */
[----:B0-----:R-:W-:Y:S01]  /*ae50*/  @P4 LEA R5, R3, R2, 0x18 ;  /* 0x0000000203054211 */ /* 0x001fe200078ec0ff */
[----:B------:R-:W-:-:S03]  /*ae60*/  IMAD.WIDE.U32 R2, R4, -0x33333333, RZ ;  /* 0xcccccccd04027825 */ /* 0x000fc600078e00ff */
[----:B------:R0:W-:Y:S01]  /*ae70*/  @P4 SYNCS.ARRIVE.TRANS64.A1T0 RZ, [R5+URZ+0x88], RZ ;  /* 0x000088ff05ff49a7 */ /* 0x0001e2000810003f */
[----:B------:R-:W-:Y:S01]  /*ae80*/  IMAD.MOV.U32 R2, RZ, RZ, -0x1 ;  /* 0xffffffffff027424 */ /* 0x000fe200078e00ff */
[----:B0-----:R-:W-:Y:S02]  /*ae90*/  SHF.R.U32.HI R5, RZ, 0x2, R3 ;  /* 0x00000002ff057819 */ /* 0x001fe40000011603 */
[----:B------:R-:W-:-:S03]  /*aea0*/  SEL R3, RZ, 0x1, !P1 ;  /* 0x00000001ff037807 */ /* 0x000fc60004800000 */
[----:B------:R-:W-:Y:S01]  /*aeb0*/  IMAD R7, R5, -0x5, R4 ;  /* 0xfffffffb05077824 */ /* 0x000fe200078e0204 */
[----:B------:R-:W-:Y:S02]  /*aec0*/  LOP3.LUT R0, R0, R3, RZ, 0x3c, !PT ;  /* 0x0000000300007212 */ /* 0x000fe400078e3cff */
[----:B------:R-:W-:Y:S02]  /*aed0*/  PRMT R3, RZ, 0x7610, R3 ;  /* 0x00007610ff037816 */ /* 0x000fe40000000003 */
[----:B------:R-:W-:Y:S02]  /*aee0*/  @P3 LOP3.LUT R0, R0, 0x1, R5, 0x78, !PT ;  /* 0x0000000100003812 */ /* 0x000fe400078e7805 */
[----:B--2---:R-:W-:-:S04]  /*aef0*/  IADD3 R18, P4, R18, R14, RZ ;  /* 0x0000000e12127210 */ /* 0x004fc80007f9e0ff */
[----:B------:R-:W-:Y:S01]  /*af00*/  ISETP.GE.U32.AND P1, PT, R18, UR8, PT ;  /* 0x0000000812007c0c */ /* 0x000fe2000bf26070 */
[----:B------:R-:W-:-:S05]  /*af10*/  IMAD.X R17, R17, 0x1, R23, P4 ;  /* 0x0000000111117824 */ /* 0x000fca00020e0617 */
[----:B------:R-:W-:-:S13]  /*af20*/  ISETP.GE.U32.AND.EX P1, PT, R17, UR9, PT, P1 ;  /* 0x0000000911007c0c */ /* 0x000fda000bf26110 */
[----:B------:R-:W-:Y:S05]  /*af30*/  @P1 BRA `(.L_x_304) ;  /* 0x00000004005c1947 */ /* 0x000fea0003800000 */
[----:B------:R-:W0:Y:S01]  /*af40*/  S2R R11, SR_CTAID.X ;  /* 0x00000000000b7919 */ /* 0x000e220000002500 */
[----:B------:R-:W-:Y:S01]  /*af50*/  ULDC.64 UR8, c[0x0][0x628] ;  /* 0x00018a0000087ab9 */ /* 0x000fe20000000a00 */
[----:B------:R-:W1:Y:S01]  /*af60*/  LDC R12, c[0x0][0x144] ;  /* 0x00005100ff0c7b82 */ /* 0x000e620000000800 */
[----:B------:R-:W-:Y:S01]  /*af70*/  ISETP.NE.U32.AND P1, PT, RZ, UR8, PT ;  /* 0x00000008ff007c0c */ /* 0x000fe2000bf25070 */
[----:B------:R-:W2:Y:S01]  /*af80*/  S2R R9, SR_CTAID.Y ;  /* 0x0000000000097919 */ /* 0x000ea20000002600 */
[----:B------:R-:W-:Y:S01]  /*af90*/  ULDC UR10, c[0x0][0x150] ;  /* 0x00005400000a7ab9 */ /* 0x000fe20000000800 */
[----:B------:R-:W-:Y:S01]  /*afa0*/  ULDC UR11, c[0x0][0x630] ;  /* 0x00018c00000b7ab9 */ /* 0x000fe20000000800 */
[----:B------:R-:W-:Y:S01]  /*afb0*/  ISETP.NE.AND.EX P1, PT, RZ, UR9, PT, P1 ;  /* 0x00000009ff007c0c */ /* 0x000fe2000bf25310 */
[----:B------:R-:W-:Y:S01]  /*afc0*/  IMAD.MOV.U32 R2, RZ, RZ, R18 ;  /* 0x000000ffff027224 */ /* 0x000fe200078e0012 */
[----:B0-----:R-:W-:-:S05]  /*afd0*/  I2FP.F32.U32 R3, R11 ;  /* 0x0000000b00037245 */ /* 0x001fca0000201000 */
[----:B------:R-:W-:Y:S01]  /*afe0*/  FMUL R14, R3, UR10 ;  /* 0x0000000a030e7c20 */ /* 0x000fe20008400000 */
[----:B------:R-:W-:-:S05]  /*aff0*/  IMAD.MOV.U32 R3, RZ, RZ, R17 ;  /* 0x000000ffff037224 */ /* 0x000fca00078e0011 */
[----:B--2---:R-:W-:Y:S05]  /*b000*/  @!P1 BRA `(.L_x_305) ;  /* 0x0000000000289947 */ /* 0x004fea0003800000 */
[----:B------:R-:W-:Y:S02]  /*b010*/  ULDC UR10, c[0x0][0x634] ;  /* 0x00018d00000a7ab9 */ /* 0x000fe40000000800 */
[----:B------:R-:W-:-:S05]  /*b020*/  IADD3 R3, P1, R18, UR10, RZ ;  /* 0x0000000a12037c10 */ /* 0x000fca000ff3e0ff */
[----:B------:R-:W-:-:S04]  /*b030*/  IMAD.X R13, RZ, RZ, R17, P1 ;  /* 0x000000ffff0d7224 */ /* 0x000fc800008e0611 */
[----:B------:R-:W-:-:S04]  /*b040*/  IMAD.WIDE.U32 R4, R13, UR8, RZ ;  /* 0x000000080d047c25 */ /* 0x000fc8000f8e00ff */
[----:B------:R-:W-:-:S04]  /*b050*/  IMAD.WIDE.U32 R4, P1, R3, UR9, R4 ;  /* 0x0000000903047c25 */ /* 0x000fc8000f820004 */
[----:B------:R-:W-:-:S04]  /*b060*/  IMAD.WIDE.U32 R2, R3, UR8, RZ ;  /* 0x0000000803027c25 */ /* 0x000fc8000f8e00ff */
[----:B------:R-:W-:Y:S01]  /*b070*/  IMAD.MOV.U32 R2, RZ, RZ, R5 ;  /* 0x000000ffff027224 */ /* 0x000fe200078e0005 */
[----:B------:R-:W-:Y:S01]  /*b080*/  IADD3 RZ, P3, R3, R4, RZ ;  /* 0x0000000403ff7210 */ /* 0x000fe20007f7e0ff */
[----:B------:R-:W-:-:S04]  /*b090*/  IMAD.X R3, RZ, RZ, RZ, P1 ;  /* 0x000000ffff037224 */ /* 0x000fc800008e06ff */
[----:B------:R-:W-:-:S08]  /*b0a0*/  IMAD.WIDE.U32.X R2, R13, UR9, R2, P3 ;  /* 0x000000090d027c25 */ /* 0x000fd000098e0402 */
.L_x_305:
[--C-:B------:R-:W-:Y:S01]  /*b0b0*/  SHF.R.U64 R10, R2, UR11, R3.reuse ;  /* 0x0000000b020a7c19 */ /* 0x100fe20008001203 */
[----:B------:R-:W0:Y:S01]  /*b0c0*/  F2I.U32.TRUNC.NTZ R14, R14 ;  /* 0x0000000e000e7305 */ /* 0x000e22000020f000 */
[----:B------:R-:W-:Y:S01]  /*b0d0*/  SHF.R.U32.HI R2, RZ, UR11, R3 ;  /* 0x0000000bff027c19 */ /* 0x000fe20008011603 */
[----:B------:R-:W-:Y:S01]  /*b0e0*/  ULDC.64 UR8, c[0x0][0x620] ;  /* 0x0001880000087ab9 */ /* 0x000fe20000000a00 */
[----:B------:R-:W-:Y:S01]  /*b0f0*/  IADD3 R5, P1, RZ, -R10, RZ ;  /* 0x8000000aff057210 */ /* 0x000fe20007f3e0ff */
[----:B------:R-:W-:Y:S01]  /*b100*/  IMAD.MOV.U32 R3, RZ, RZ, R17 ;  /* 0x000000ffff037224 */ /* 0x000fe200078e0011 */
[----:B------:R-:W-:-:S03]  /*b110*/  ULDC.64 UR10, c[0x0][0x640] ;  /* 0x00019000000a7ab9 */ /* 0x000fc60000000a00 */
[----:B------:R-:W-:Y:S01]  /*b120*/  IMAD.X R2, RZ, RZ, ~R2, P1 ;  /* 0x000000ffff027224 */ /* 0x000fe200008e0e02 */
[----:B------:R-:W-:-:S03]  /*b130*/  ISETP.NE.U32.AND P1, PT, RZ, UR10, PT ;  /* 0x0000000aff007c0c */ /* 0x000fc6000bf25070 */
[----:B------:R-:W-:Y:S01]  /*b140*/  IMAD R4, R2, UR8, RZ ;  /* 0x0000000802047c24 */ /* 0x000fe2000f8e02ff */
[----:B------:R-:W-:Y:S01]  /*b150*/  ISETP.NE.AND.EX P1, PT, RZ, UR11, PT, P1 ;  /* 0x0000000bff007c0c */ /* 0x000fe2000bf25310 */
[----:B------:R-:W-:-:S04]  /*b160*/  IMAD.MOV.U32 R2, RZ, RZ, R18 ;  /* 0x000000ffff027224 */ /* 0x000fc800078e0012 */
[----:B------:R-:W-:Y:S01]  /*b170*/  IMAD.WIDE.U32 R2, R5, UR8, R2 ;  /* 0x0000000805027c25 */ /* 0x000fe2000f8e0002 */
[----:B------:R-:W-:-:S03]  /*b180*/  ULDC UR8, c[0x0][0x618] ;  /* 0x0001860000087ab9 */ /* 0x000fc60000000800 */
[----:B------:R-:W-:Y:S01]  /*b190*/  IMAD R5, R5, UR9, R4 ;  /* 0x0000000905057c24 */ /* 0x000fe2000f8e0204 */
[----:B------:R-:W-:Y:S01]  /*b1a0*/  ULDC UR9, c[0x0][0x154] ;  /* 0x0000550000097ab9 */ /* 0x000fe20000000800 */
[----:B0-----:R-:W-:Y:S02]  /*b1b0*/  IMAD.MOV R4, RZ, RZ, -R14 ;  /* 0x000000ffff047224 */ /* 0x001fe400078e0a0e */
[----:B------:R-:W0:Y:S01]  /*b1c0*/  LDC R14, c[0x0][0x148] ;  /* 0x00005200ff0e7b82 */ /* 0x000e220000000800 */
[----:B------:R-:W-:Y:S02]  /*b1d0*/  IMAD.IADD R3, R3, 0x1, R5 ;  /* 0x0000000103037824 */ /* 0x000fe400078e0205 */
[----:B-1----:R-:W-:Y:S01]  /*b1e0*/  IMAD R11, R12, R4, R11 ;  /* 0x000000040c0b7224 */ /* 0x002fe200078e020b */
[----:B------:R-:W-:Y:S02]  /*b1f0*/  I2FP.F32.U32 R4, R9 ;  /* 0x0000000900047245 */ /* 0x000fe40000201000 */
[----:B------:R-:W-:-:S02]  /*b200*/  SHF.R.U64 R12, R2, UR8, R3 ;  /* 0x00000008020c7c19 */ /* 0x000fc40008001203 */
[----:B------:R-:W-:Y:S01]  /*b210*/  SHF.R.U32.HI R3, RZ, UR8, R3 ;  /* 0x00000008ff037c19 */ /* 0x000fe20008011603 */
[----:B------:R-:W-:Y:S01]  /*b220*/  FMUL R4, R4, UR9 ;  /* 0x0000000904047c20 */ /* 0x000fe20008400000 */
[----:B------:R-:W-:Y:S02]  /*b230*/  ULDC UR8, c[0x0][0x608] ;  /* 0x0001820000087ab9 */ /* 0x000fe40000000800 */
[--C-:B------:R-:W-:Y:S01]  /*b240*/  SHF.R.U64 R15, R12, UR8, R3.reuse ;  /* 0x000000080c0f7c19 */ /* 0x100fe20008001203 */
[----:B------:R1:W2:Y:S01]  /*b250*/  F2I.U32.TRUNC.NTZ R20, R4 ;  /* 0x0000000400147305 */ /* 0x0002a2000020f000 */
[----:B------:R-:W-:Y:S01]  /*b260*/  SHF.R.U32.HI R2, RZ, UR8, R3 ;  /* 0x00000008ff027c19 */ /* 0x000fe20008011603 */
[----:B------:R-:W-:-:S03]  /*b270*/  ULDC UR8, c[0x0][0x658] ;  /* 0x0001960000087ab9 */ /* 0x000fc60000000800 */
[--C-:B------:R-:W-:Y:S02]  /*b280*/  SHF.R.U64 R13, R15, UR8, R2.reuse ;  /* 0x000000080f0d7c19 */ /* 0x100fe40008001202 */
[----:B------:R-:W-:-:S03]  /*b290*/  SHF.R.U32.HI R19, RZ, UR8, R2 ;  /* 0x00000008ff137c19 */ /* 0x000fc60008011602 */
[----:B------:R-:W-:Y:S02]  /*b2a0*/  IMAD.MOV.U32 R2, RZ, RZ, R13 ;  /* 0x000000ffff027224 */ /* 0x000fe400078e000d */
[----:B------:R-:W-:Y:S01]  /*b2b0*/  IMAD.MOV.U32 R3, RZ, RZ, R19 ;  /* 0x000000ffff037224 */ /* 0x000fe200078e0013 */
[----:B-1----:R-:W-:Y:S06]  /*b2c0*/  @!P1 BRA `(.L_x_306) ;  /* 0x0000000000289947 */ /* 0x002fec0003800000 */
        /* <DEDUP_REMOVED lines=10> */
.L_x_306:
[----:B------:R-:W1:Y:S01]  /*b370*/  LDC R4, c[0x0][0x65c] ;  /* 0x00019700ff047b82 */ /* 0x000e620000000800 */
[----:B------:R-:W-:Y:S01]  /*b380*/  ULDC UR8, c[0x0][0x648] ;  /* 0x0001920000087ab9 */ /* 0x000fe20000000800 */
[----:B------:R-:W-:Y:S01]  /*b390*/  LOP3.LUT R15, R15, UR13, RZ, 0xc0, !PT ;  /* 0x0000000d0f0f7c12 */ /* 0x000fe2000f8ec0ff */
[----:B--2---:R-:W-:Y:S01]  /*b3a0*/  IMAD.MOV R20, RZ, RZ, -R20 ;  /* 0x000000ffff147224 */ /* 0x004fe200078e0a14 */
[----:B------:R-:W-:Y:S01]  /*b3b0*/  SHF.R.U64 R2, R2, UR8, R3 ;  /* 0x0000000802027c19 */ /* 0x000fe20008001203 */
[----:B------:R-:W-:Y:S01]  /*b3c0*/  ULDC UR8, c[0x0][0x638] ;  /* 0x00018e0000087ab9 */ /* 0x000fe20000000800 */
[----:B------:R-:W-:Y:S01]  /*b3d0*/  LOP3.LUT R12, R12, UR4, RZ, 0xc0, !PT ;  /* 0x000000040c0c7c12 */ /* 0x000fe2000f8ec0ff */
[----:B------:R-:W-:Y:S01]  /*b3e0*/  ULDC UR9, c[0x0][0x610] ;  /* 0x0001840000097ab9 */ /* 0x000fe20000000800 */
[----:B------:R-:W-:Y:S01]  /*b3f0*/  IMAD.MOV.U32 R3, RZ, RZ, 0x1 ;  /* 0x00000001ff037424 */ /* 0x000fe200078e00ff */
[----:B-1----:R-:W-:Y:S01]  /*b400*/  ISETP.NE.AND P1, PT, R4, 0x1, PT ;  /* 0x000000010400780c */ /* 0x002fe20003f25270 */
[----:B------:R-:W-:-:S02]  /*b410*/  IMAD.MOV R4, RZ, RZ, -R2 ;  /* 0x000000ffff047224 */ /* 0x000fc400078e0a02 */
[----:B------:R-:W-:Y:S02]  /*b420*/  IMAD R2, R2, UR5, R15 ;  /* 0x0000000502027c24 */ /* 0x000fe4000f8e020f */
[----:B------:R-:W-:Y:S01]  /*b430*/  IMAD R13, R4, UR8, R13 ;  /* 0x00000008040d7c24 */ /* 0x000fe2000f8e020d */
[----:B------:R-:W-:-:S07]  /*b440*/  ULDC UR8, c[0x0][0x600] ;  /* 0x0001800000087ab9 */ /* 0x000fce0000000800 */
[----:B0-----:R-:W-:-:S04]  /*b450*/  @P1 IMAD R11, R14, R20, R9 ;  /* 0x000000140e0b1224 */ /* 0x001fc800078e0209 */
[----:B------:R-:W-:Y:S02]  /*b460*/  IMAD R11, R2, UR9, R11 ;  /* 0x00000009020b7c24 */ /* 0x000fe4000f8e020b */
[----:B------:R-:W-:-:S05]  /*b470*/  IMAD R2, R13, UR8, R12 ;  /* 0x000000080d027c24 */ /* 0x000fca000f8e020c */
[----:B------:R-:W-:Y:S02]  /*b480*/  SEL R22, R2, R11, !P1 ;  /* 0x0000000b02167207 */ /* 0x000fe40004800000 */
[----:B------:R-:W-:Y:S01]  /*b490*/  SEL R19, R11, R2, !P1 ;  /* 0x000000020b137207 */ /* 0x000fe20004800000 */
[----:B------:R-:W-:-:S07]  /*b4a0*/  IMAD.MOV.U32 R2, RZ, RZ, R10 ;  /* 0x000000ffff027224 */ /* 0x000fce00078e000a */
.L_x_304:
[----:B------:R-:W-:Y:S05]  /*b4b0*/  BSYNC B1 ;  /* 0x0000000000017941 */ /* 0x000fea0003800000 */
.L_x_303:
[----:B------:R-:W-:-:S13]  /*b4c0*/  LOP3.LUT P1, RZ, R3, 0xff, RZ, 0xc0, !PT ;  /* 0x000000ff03ff7812 */ /* 0x000fda000782c0ff */
[----:B------:R-:W-:Y:S05]  /*b4d0*/  @P1 BRA `(.L_x_307) ;  /* 0xfffffff400181947 */ /* 0x000fea000383ffff */
[----:B------:R-:W-:Y:S05]  /*b4e0*/  BSYNC B0 ;  /* 0x0000000000007941 */ /* 0x000fea0003800000 */
.L_x_295:
[----:B------:R-:W-:-:S03]  /*b4f0*/  UMOV UR8, 0xffffffff ;  /* 0xffffffff00087882 */ /* 0x000fc60000000000 */
[----:B------:R-:W-:Y:S05]  /*b500*/  BRA.DIV UR8, `(.L_x_308) ;  /* 0x0000000608647947 */ /* 0x000fea000b800000 */
[----:B------:R-:W-:-:S13]  /*b510*/  ELECT P6, URZ, PT ;  /* 0x00000000003f782f */ /* 0x000fda00038c0000 */
.L_x_325:
[----:B------:R-:W-:Y:S04]  /*b520*/  BSSY B0, `(.L_x_309) ;  /* 0x0000034000007945 */ /* 0x000fe80003800000 */
[----:B------:R-:W-:Y:S05]  /*b530*/  @!P6 BRA `(.L_x_310) ;  /* 0x0000000000c8e947 */ /* 0x000fea0003800000 */
[----:B------:R-:W-:-:S04]  /*b540*/  LOP3.LUT R16, R16, 0x2, RZ, 0xfc, !PT ;  /* 0x0000000210107812 */ /* 0x000fc800078efcff */
[----:B------:R-:W-:-:S13]  /*b550*/  ISETP.NE.AND P0, PT, R16, 0x3, PT ;  /* 0x000000031000780c */ /* 0x000fda0003f05270 */
[----:B------:R-:W-:Y:S05]  /*b560*/  @!P0 BRA `(.L_x_311) ;  /* 0x0000000000048947 */ /* 0x000fea0003800000 */
[----:B------:R-:W-:Y:S01]  /*b570*/  BPT.TRAP 0x1 ;  /* 0x000000040000795c */ /* 0x000fe20000300000 */
.L_x_311:
[----:B------:R-:W0:Y:S01]  /*b580*/  S2R R3, SR_CgaCtaId ;  /* 0x0000000000037919 */ /* 0x000e220000008800 */
[----:B------:R-:W-:Y:S02]  /*b590*/  MOV R2, 0x400 ;  /* 0x0000040000027802 */ /* 0x000fe40000000f00 */
[----:B------:R-:W-:Y:S02]  /*b5a0*/  SHF.L.U32 R4, R0, 0x1f, RZ ;  /* 0x0000001f00047819 */ /* 0x000fe400000006ff */
[----:B0-----:R-:W-:-:S05]  /*b5b0*/  LEA R2, R3, R2, 0x18 ;  /* 0x0000000203027211 */ /* 0x001fca00078ec0ff */
[----:B------:R-:W-:-:S04]  /*b5c0*/  VIADD R2, R2, 0x28 ;  /* 0x0000002802027836 */ /* 0x000fc80000000000 */
[C---:B------:R-:W-:Y:S02]  /*b5d0*/  IMAD R9, R7.reuse, 0x8, R2 ;  /* 0x0000000807097824 */ /* 0x040fe400078e0202 */
[----:B------:R-:W-:Y:S02]  /*b5e0*/  VIADD R7, R7, 0x1 ;  /* 0x0000000107077836 */ /* 0x000fe40000000000 */
[----:B------:R-:W0:Y:S03]  /*b5f0*/  SYNCS.PHASECHK.TRANS64.TRYWAIT P0, [R9+URZ], R4 ;  /* 0x00000004090075a7 */ /* 0x000e26000800017f */
[----:B------:R-:W-:-:S04]  /*b600*/  ISETP.NE.AND P1, PT, R7, 0x5, PT ;  /* 0x000000050700780c */ /* 0x000fc80003f25270 */
[----:B------:R-:W-:Y:S02]  /*b610*/  SEL R3, RZ, 0x1, P1 ;  /* 0x00000001ff037807 */ /* 0x000fe40000800000 */
[----:B------:R-:W-:Y:S02]  /*b620*/  SEL R7, R7, RZ, P1 ;  /* 0x000000ff07077207 */ /* 0x000fe40000800000 */
[----:B------:R-:W-:-:S03]  /*b630*/  LOP3.LUT R6, R0, R3, RZ, 0x3c, !PT ;  /* 0x0000000300067212 */ /* 0x000fc600078e3cff */
[----:B------:R-:W-:Y:S01]  /*b640*/  IMAD R8, R7, 0x8, R2 ;  /* 0x0000000807087824 */ /* 0x000fe200078e0202 */
[----:B------:R-:W-:Y:S01]  /*b650*/  SHF.L.U32 R5, R6, 0x1f, RZ ;  /* 0x0000001f06057819 */ /* 0x000fe200000006ff */
[----:B0-----:R-:W-:Y:S06]  /*b660*/  @!P0 BRA `(.L_x_312) ;  /* 0x00000004002c8947 */ /* 0x001fec0003800000 */
.L_x_326:
[----:B------:R-:W1:Y:S01]  /*b670*/  SYNCS.PHASECHK.TRANS64.TRYWAIT P0, [R8+URZ], R5 ;  /* 0x00000005080075a7 */ /* 0x000e62000800017f */
[----:B------:R-:W-:-:S05]  /*b680*/  VIADD R0, R7, 0x1 ;  /* 0x0000000107007836 */ /* 0x000fca0000000000 */
[----:B------:R-:W-:-:S04]  /*b690*/  ISETP.NE.AND P1, PT, R0, 0x5, PT ;  /* 0x000000050000780c */ /* 0x000fc80003f25270 */
[----:B------:R-:W-:Y:S02]  /*b6a0*/  SEL R3, RZ, 0x1, P1 ;  /* 0x00000001ff037807 */ /* 0x000fe40000800000 */
[----:B------:R-:W-:Y:S02]  /*b6b0*/  SEL R7, R0, RZ, P1 ;  /* 0x000000ff00077207 */ /* 0x000fe40000800000 */
[----:B------:R-:W-:-:S03]  /*b6c0*/  LOP3.LUT R6, R6, R3, RZ, 0x3c, !PT ;  /* 0x0000000306067212 */ /* 0x000fc600078e3cff */
[----:B0-----:R-:W-:Y:S01]  /*b6d0*/  IMAD R9, R7, 0x8, R2 ;  /* 0x0000000807097824 */ /* 0x001fe200078e0202 */
[----:B------:R-:W-:Y:S01]  /*b6e0*/  SHF.L.U32 R4, R6, 0x1f, RZ ;  /* 0x0000001f06047819 */ /* 0x000fe200000006ff */
[----:B-1----:R-:W-:Y:S06]  /*b6f0*/  @!P0 BRA `(.L_x_313) ;  /* 0x00000004001c8947 */ /* 0x002fec0003800000 */
.L_x_327:
[----:B------:R-:W1:Y:S01]  /*b700*/  SYNCS.PHASECHK.TRANS64.TRYWAIT P0, [R9+URZ], R4 ;  /* 0x00000004090075a7 */ /* 0x000e62000800017f */
[----:B------:R-:W-:-:S05]  /*b710*/  VIADD R0, R7, 0x1 ;  /* 0x0000000107007836 */ /* 0x000fca0000000000 */
[----:B------:R-:W-:-:S04]  /*b720*/  ISETP.NE.AND P1, PT, R0, 0x5, PT ;  /* 0x000000050000780c */ /* 0x000fc80003f25270 */
[----:B------:R-:W-:Y:S02]  /*b730*/  SEL R3, RZ, 0x1, P1 ;  /* 0x00000001ff037807 */ /* 0x000fe40000800000 */
[----:B------:R-:W-:Y:S02]  /*b740*/  SEL R7, R0, RZ, P1 ;  /* 0x000000ff00077207 */ /* 0x000fe40000800000 */
[----:B------:R-:W-:-:S03]  /*b750*/  LOP3.LUT R11, R6, R3, RZ, 0x3c, !PT ;  /* 0x00000003060b7212 */ /* 0x000fc600078e3cff */
[----:B------:R-:W-:Y:S01]  /*b760*/  IMAD R6, R7, 0x8, R2 ;  /* 0x0000000807067824 */ /* 0x000fe200078e0202 */
[----:B0-----:R-:W-:Y:S01]  /*b770*/  SHF.L.U32 R5, R11, 0x1f, RZ ;  /* 0x0000001f0b057819 */ /* 0x001fe200000006ff */
[----:B-1----:R-:W-:Y:S06]  /*b780*/  @!P0 BRA `(.L_x_314) ;  /* 0x00000004000c8947 */ /* 0x002fec0003800000 */
.L_x_328:
[----:B------:R-:W1:Y:S01]  /*b790*/  SYNCS.PHASECHK.TRANS64.TRYWAIT P0, [R6+URZ], R5 ;  /* 0x00000005060075a7 */ /* 0x000e62000800017f */
[----:B------:R-:W-:-:S05]  /*b7a0*/  VIADD R0, R7, 0x1 ;  /* 0x0000000107007836 */ /* 0x000fca0000000000 */
[----:B------:R-:W-:-:S04]  /*b7b0*/  ISETP.NE.AND P1, PT, R0, 0x5, PT ;  /* 0x000000050000780c */ /* 0x000fc80003f25270 */
[----:B0-----:R-:W-:Y:S02]  /*b7c0*/  SEL R4, RZ, 0x1, P1 ;  /* 0x00000001ff047807 */ /* 0x001fe40000800000 */
[----:B------:R-:W-:Y:S02]  /*b7d0*/  SEL R3, R0, RZ, P1 ;  /* 0x000000ff00037207 */ /* 0x000fe40000800000 */
[----:B------:R-:W-:Y:S01]  /*b7e0*/  LOP3.LUT R0, R11, R4, RZ, 0x3c, !PT ;  /* 0x000000040b007212 */ /* 0x000fe200078e3cff */
[----:B-1----:R-:W-:Y:S06]  /*b7f0*/  @!P0 BRA `(.L_x_315) ;  /* 0x0000000400048947 */ /* 0x002fec0003800000 */
.L_x_329:
[----:B------:R-:W-:Y:S01]  /*b800*/  IMAD R3, R3, 0x8, R2 ;  /* 0x0000000803037824 */ /* 0x000fe200078e0202 */
[----:B------:R-:W-:-:S07]  /*b810*/  SHF.L.U32 R0, R0, 0x1f, RZ ;  /* 0x0000001f00007819 */ /* 0x000fce00000006ff */
.L_x_316:
[----:B-1----:R1:W2:Y:S02]  /*b820*/  SYNCS.PHASECHK.TRANS64.TRYWAIT P0, [R3+URZ], R0 ;  /* 0x00000000030075a7 */ /* 0x0022a4000800017f */
[----:B--2---:R-:W-:Y:S05]  /*b830*/  @!P0 NANOSLEEP.SYNCS 0x989680 ;  /* 0x009896800000895d */ /* 0x004fea0003900000 */
[----:B------:R-:W2:Y:S02]  /*b840*/  @!P0 SYNCS.PHASECHK.TRANS64 P0, [R3+URZ], R0 ;  /* 0x00000000030085a7 */ /* 0x000ea4000800007f */
[----:B--2---:R-:W-:Y:S05]  /*b850*/  @!P0 BRA `(.L_x_316) ;  /* 0xfffffffc00f08947 */ /* 0x004fea000383ffff */
.L_x_310:
[----:B------:R-:W-:Y:S05]  /*b860*/  BSYNC B0 ;  /* 0x0000000000007941 */ /* 0x000fea0003800000 */
.L_x_309:
[----:B------:R-:W-:Y:S05]  /*b870*/  EXIT ;  /* 0x000000000000794d */ /* 0x000fea0003800000 */
.L_x_19:
[----:B-1----:R1:W2:Y:S02]  /*b880*/  SYNCS.PHASECHK.TRANS64.TRYWAIT P0, [R161+URZ], R0 ;  /* 0x00000000a10075a7 */ /* 0x0022a4000800017f */
[----:B--2---:R-:W-:Y:S05]  /*b890*/  @!P0 NANOSLEEP.SYNCS 0x989680 ;  /* 0x009896800000895d */ /* 0x004fea0003900000 */
[----:B------:R-:W2:Y:S02]  /*b8a0*/  @!P0 SYNCS.PHASECHK.TRANS64 P0, [R161+URZ], R0 ;  /* 0x00000000a10085a7 */ /* 0x000ea4000800007f */
[----:B--2---:R-:W-:Y:S05]  /*b8b0*/  @!P0 BRA `(.L_x_19) ;  /* 0xfffffffc00f08947 */ /* 0x004fea000383ffff */
[----:B------:R-:W-:Y:S05]  /*b8c0*/  BRA `(.L_x_317) ;  /* 0xffffff5c00947947 */ /* 0x000fea000383ffff */
.L_x_24:
[----:B--2---:R2:W3:Y:S02]  /*b8d0*/  SYNCS.PHASECHK.TRANS64.TRYWAIT P1, [R3+URZ], R0 ;  /* 0x00000000030075a7 */ /* 0x0044e4000802017f */
[----:B---3--:R-:W-:Y:S05]  /*b8e0*/  @!P1 NANOSLEEP.SYNCS 0x989680 ;  /* 0x009896800000995d */ /* 0x008fea0003900000 */
[----:B------:R-:W3:Y:S02]  /*b8f0*/  @!P1 SYNCS.PHASECHK.TRANS64 P1, [R3+URZ], R0 ;  /* 0x00000000030095a7 */ /* 0x000ee4000802007f */
[----:B---3--:R-:W-:Y:S05]  /*b900*/  @!P1 BRA `(.L_x_24) ;  /* 0xfffffffc00f09947 */ /* 0x008fea000383ffff */
[----:B------:R-:W-:Y:S05]  /*b910*/  BRA `(.L_x_23) ;  /* 0xffffff6000007947 */ /* 0x000fea000383ffff */
.L_x_29:
[----:B--2---:R-:W-:-:S04]  /*b920*/  IMAD.U32 R5, RZ, RZ, UR4 ;  /* 0x00000004ff057e24 */ /* 0x004fc8000f8e00ff */
[----:B------:R2:W3:Y:S03]  /*b930*/  SYNCS.PHASECHK.TRANS64.TRYWAIT P1, [R5+URZ], R4 ;  /* 0x00000004050075a7 */ /* 0x0004e6000802017f */
[----:B---3--:R-:W-:Y:S05]  /*b940*/  @!P1 NANOSLEEP.SYNCS 0x989680 ;  /* 0x009896800000995d */ /* 0x008fea0003900000 */
[----:B------:R-:W3:Y:S02]  /*b950*/  @!P1 SYNCS.PHASECHK.TRANS64 P1, [R5+URZ], R4 ;  /* 0x00000004050095a7 */ /* 0x000ee4000802007f */
[----:B---3--:R-:W-:Y:S05]  /*b960*/  @!P1 BRA `(.L_x_29) ;  /* 0xfffffffc00ec9947 */ /* 0x008fea000383ffff */
[----:B------:R-:W-:Y:S05]  /*b970*/  BRA `(.L_x_28) ;  /* 0xffffff6000dc7947 */ /* 0x000fea000383ffff */
.L_x_35:
[----:B-1----:R1:W2:Y:S02]  /*b980*/  SYNCS.PHASECHK.TRANS64.TRYWAIT P0, [R161+URZ+0x10], R0 ;  /* 0x00001000a10075a7 */ /* 0x0022a4000800017f */
[----:B--2---:R-:W-:Y:S05]  /*b990*/  @!P0 NANOSLEEP.SYNCS 0x989680 ;  /* 0x009896800000895d */ /* 0x004fea0003900000 */
[----:B------:R-:W2:Y:S02]  /*b9a0*/  @!P0 SYNCS.PHASECHK.TRANS64 P0, [R161+URZ+0x10], R0 ;  /* 0x00001000a10085a7 */ /* 0x000ea4000800007f */
[----:B--2---:R-:W-:Y:S05]  /*b9b0*/  @!P0 BRA `(.L_x_35) ;  /* 0xfffffffc00f08947 */ /* 0x004fea000383ffff */
[----:B------:R-:W-:Y:S05]  /*b9c0*/  BRA `(.L_x_318) ;  /* 0xffffff6800347947 */ /* 0x000fea000383ffff */
.L_x_296:
[----:B------:R-:W-:Y:S01]  /*b9d0*/  BSSY B1, `(.L_x_319) ;  /* 0x0000006000017945 */ /* 0x000fe20003800000 */
[----:B------:R-:W-:-:S07]  /*b9e0*/  IMAD.MOV.U32 R15, RZ, RZ, -0x1 ;  /* 0xffffffffff0f7424 */ /* 0x000fce00078e00ff */
[----:B-----5:R-:W-:Y:S05]  /*b9f0*/  WARPSYNC.COLLECTIVE R15, `(.L_x_320) ;  /* 0x000000000f0c7348 */ /* 0x020fea0003c00000 */
[----:B------:R-:W-:Y:S02]  /*ba00*/  ELECT P6, UR62, PT ;  /* 0x00000000003e782f */ /* 0x000fe400038c0000 */
[----:B------:R-:W-:Y:S01]  /*ba10*/  MOV R14, UR62 ;  /* 0x0000003e000e7c02 */ /* 0x000fe20008000f00 */
[----:B-----5:R-:W-:Y:S10]  /*ba20*/  ENDCOLLECTIVE ;  /* 0x000000000000791b */ /* 0x020ff40003800000 */
.L_x_320:
[----:B------:R-:W-:Y:S05]  /*ba30*/  BSYNC B1 ;  /* 0x0000000000017941 */ /* 0x000fea0003800000 */
.L_x_319:
[----:B------:R-:W-:Y:S05]  /*ba40*/  BRA `(.L_x_321) ;  /* 0xffffffec00c87947 */ /* 0x000fea000383ffff */
.L_x_299:
[----:B0-----:R0:W1:Y:S02]  /*ba50*/  SYNCS.PHASECHK.TRANS64.TRYWAIT P1, [R10+URZ+0x28], R5 ;  /* 0x000028050a0075a7 */ /* 0x001064000802017f */
[----:B-1----:R-:W-:Y:S05]  /*ba60*/  @!P1 NANOSLEEP.SYNCS 0x989680 ;  /* 0x009896800000995d */ /* 0x002fea0003900000 */
[----:B------:R-:W1:Y:S02]  /*ba70*/  @!P1 SYNCS.PHASECHK.TRANS64 P1, [R10+URZ+0x28], R5 ;  /* 0x000028050a0095a7 */ /* 0x000e64000802007f */
[----:B-1----:R-:W-:Y:S05]  /*ba80*/  @!P1 BRA `(.L_x_299) ;  /* 0xfffffffc00f09947 */ /* 0x002fea000383ffff */
[----:B------:R-:W-:Y:S05]  /*ba90*/  BRA `(.L_x_322) ;  /* 0xfffffff000007947 */ /* 0x000fea000383ffff */
.L_x_308:
[----:B------:R-:W-:Y:S01]  /*baa0*/  BSSY B0, `(.L_x_323) ;  /* 0x0000006000007945 */ /* 0x000fe20003800000 */
[----:B------:R-:W-:-:S07]  /*bab0*/  IMAD.MOV.U32 R15, RZ, RZ, -0x1 ;  /* 0xffffffffff0f7424 */ /* 0x000fce00078e00ff */
[----:B-----5:R-:W-:Y:S05]  /*bac0*/  WARPSYNC.COLLECTIVE R15, `(.L_x_324) ;  /* 0x000000000f0c7348 */ /* 0x020fea0003c00000 */
[----:B------:R-:W-:Y:S02]  /*bad0*/  ELECT P6, UR62, PT ;  /* 0x00000000003e782f */ /* 0x000fe400038c0000 */
[----:B------:R-:W-:Y:S01]  /*bae0*/  MOV R14, UR62 ;  /* 0x0000003e000e7c02 */ /* 0x000fe20008000f00 */
[----:B-----5:R-:W-:Y:S10]  /*baf0*/  ENDCOLLECTIVE ;  /* 0x000000000000791b */ /* 0x020ff40003800000 */
.L_x_324:
[----:B------:R-:W-:Y:S05]  /*bb00*/  BSYNC B0 ;  /* 0x0000000000007941 */ /* 0x000fea0003800000 */
.L_x_323:
[----:B------:R-:W-:Y:S05]  /*bb10*/  BRA `(.L_x_325) ;  /* 0xfffffff800807947 */ /* 0x000fea000383ffff */
.L_x_312:
[----:B0-----:R0:W1:Y:S02]  /*bb20*/  SYNCS.PHASECHK.TRANS64.TRYWAIT P0, [R9+URZ], R4 ;  /* 0x00000004090075a7 */ /* 0x001064000800017f */
[----:B-1----:R-:W-:Y:S05]  /*bb30*/  @!P0 NANOSLEEP.SYNCS 0x989680 ;  /* 0x009896800000895d */ /* 0x002fea0003900000 */
[----:B------:R-:W1:Y:S02]  /*bb40*/  @!P0 SYNCS.PHASECHK.TRANS64 P0, [R9+URZ], R4 ;  /* 0x00000004090085a7 */ /* 0x000e64000800007f */
[----:B-1----:R-:W-:Y:S05]  /*bb50*/  @!P0 BRA `(.L_x_312) ;  /* 0xfffffffc00f08947 */ /* 0x002fea000383ffff */
[----:B------:R-:W-:Y:S05]  /*bb60*/  BRA `(.L_x_326) ;  /* 0xfffffff800c07947 */ /* 0x000fea000383ffff */
.L_x_313:
[----:B0-----:R0:W1:Y:S02]  /*bb70*/  SYNCS.PHASECHK.TRANS64.TRYWAIT P0, [R8+URZ], R5 ;  /* 0x00000005080075a7 */ /* 0x001064000800017f */
[----:B-1----:R-:W-:Y:S05]  /*bb80*/  @!P0 NANOSLEEP.SYNCS 0x989680 ;  /* 0x009896800000895d */ /* 0x002fea0003900000 */
[----:B------:R-:W1:Y:S02]  /*bb90*/  @!P0 SYNCS.PHASECHK.TRANS64 P0, [R8+URZ], R5 ;  /* 0x00000005080085a7 */ /* 0x000e64000800007f */
[----:B-1----:R-:W-:Y:S05]  /*bba0*/  @!P0 BRA `(.L_x_313) ;  /* 0xfffffffc00f08947 */ /* 0x002fea000383ffff */
[----:B------:R-:W-:Y:S05]  /*bbb0*/  BRA `(.L_x_327) ;  /* 0xfffffff800d07947 */ /* 0x000fea000383ffff */
.L_x_314:
[----:B0-----:R0:W1:Y:S02]  /*bbc0*/  SYNCS.PHASECHK.TRANS64.TRYWAIT P0, [R9+URZ], R4 ;  /* 0x00000004090075a7 */ /* 0x001064000800017f */
[----:B-1----:R-:W-:Y:S05]  /*bbd0*/  @!P0 NANOSLEEP.SYNCS 0x989680 ;  /* 0x009896800000895d */ /* 0x002fea0003900000 */
[----:B------:R-:W1:Y:S02]  /*bbe0*/  @!P0 SYNCS.PHASECHK.TRANS64 P0, [R9+URZ], R4 ;  /* 0x00000004090085a7 */ /* 0x000e64000800007f */
[----:B-1----:R-:W-:Y:S05]  /*bbf0*/  @!P0 BRA `(.L_x_314) ;  /* 0xfffffffc00f08947 */ /* 0x002fea000383ffff */
[----:B------:R-:W-:Y:S05]  /*bc00*/  BRA `(.L_x_328) ;  /* 0xfffffff800e07947 */ /* 0x000fea000383ffff */
.L_x_315:
[----:B0-----:R0:W1:Y:S02]  /*bc10*/  SYNCS.PHASECHK.TRANS64.TRYWAIT P0, [R6+URZ], R5 ;  /* 0x00000005060075a7 */ /* 0x001064000800017f */
[----:B-1----:R-:W-:Y:S05]  /*bc20*/  @!P0 NANOSLEEP.SYNCS 0x989680 ;  /* 0x009896800000895d */ /* 0x002fea0003900000 */
[----:B------:R-:W1:Y:S02]  /*bc30*/  @!P0 SYNCS.PHASECHK.TRANS64 P0, [R6+URZ], R5 ;  /* 0x00000005060085a7 */ /* 0x000e64000800007f */
[----:B-1----:R-:W-:Y:S05]  /*bc40*/  @!P0 BRA `(.L_x_315) ;  /* 0xfffffffc00f08947 */ /* 0x002fea000383ffff */
[----:B------:R-:W-:Y:S05]  /*bc50*/  BRA `(.L_x_329) ;  /* 0xfffffff800e87947 */ /* 0x000fea000383ffff */
.L_x_330:
[----:B------:R-:W-:-:S00]  /*bc60*/  BRA `(.L_x_330) ;  /* 0xfffffffc00fc7947 */ /* 0x000fc0000383ffff */
[----:B------:R-:W-:-:S00]  /*bc70*/  NOP ;  /* 0x0000000000007918 */ /* 0x000fc00000000000 */
        /* <DEDUP_REMOVED lines=8> */
.L_x_331:


//--------------------- .nv.global.init           --------------------------
	.section	.nv.global.init,"aw",@progbits
.nv.global.init:
	.type		$str$22,@object
	.size		$str$22,($str$23 - $str$22)
$str$22:
        /*0000*/ 	.byte	0x6b, 0x5f, 0x74, 0x69, 0x6c, 0x65, 0x5f, 0x63, 0x6f, 0x75, 0x6e, 0x74, 0x20, 0x3e, 0x3d, 0x20
        /*0010*/ 	.byte	0x31, 0x00
	.type		$str$23,@object
	.size		$str$23,(__unnamed_1 - $str$23)
$str$23:
        /*0012*/ 	.byte	0x2f, 0x74, 0x6d, 0x70, 0x2f, 0x63, 0x75, 0x74, 0x6c, 0x61, 0x73, 0x73, 0x5f, 0x73, 0x77, 0x65
        /*0022*/ 	.byte	0x65, 0x70, 0x5f, 0x73, 0x72, 0x63, 0x2f, 0x69, 0x6e, 0x63, 0x6c, 0x75, 0x64, 0x65, 0x2f, 0x63
        /*0032*/ 	.byte	0x75, 0x74, 0x6c, 0x61, 0x73, 0x73, 0x2f, 0x67, 0x65, 0x6d, 0x6d, 0x2f, 0x63, 0x6f, 0x6c, 0x6c
        /*0042*/ 	.byte	0x65, 0x63, 0x74, 0x69, 0x76, 0x65, 0x2f, 0x73, 0x6d, 0x39, 0x30, 0x5f, 0x6d, 0x6d, 0x61, 0x5f
        /*0052*/ 	.byte	0x74, 0x6d, 0x61, 0x5f, 0x67, 0x6d, 0x6d, 0x61, 0x5f, 0x73, 0x73, 0x5f, 0x77, 0x61, 0x72, 0x70
        /*0062*/ 	.byte	0x73, 0x70, 0x65, 0x63, 0x69, 0x61, 0x6c, 0x69, 0x7a, 0x65, 0x64, 0x2e, 0x68, 0x70, 0x70, 0x00
	.type		__unnamed_1,@object
	.size		__unnamed_1,(.L_0 - __unnamed_1)
__unnamed_1:
        /*0072*/ 	.byte	0x76, 0x6f, 0x69, 0x64, 0x20, 0x63, 0x75, 0x74, 0x6c, 0x61, 0x73, 0x73, 0x3a, 0x3a, 0x67, 0x65
        /* <DEDUP_REMOVED lines=181> */
        /*0bd2*/ 	.byte	0x74, 0x69, 0x74, 0x79, 0x5d, 0x00
.L_0:


//--------------------- .nv.shared._ZN7cutlass13device_kernelINS_4gemm6kernel13GemmUniversalIN4cute5tupleIJiiiiEEENS1_10collective13CollectiveMmaINS1_34MainloopSm90TmaGmmaWarpSpecializedILi5ENS5_IJNS4_1CILi4EEESB_NSA_ILi1EEEEEENS1_32KernelTmaWarpSpecializedPingpongEEENS5_IJNSA_ILi64EEENSA_ILi256EEESG_EEENS_10bfloat16_tENS5_IJlSC_lEEESJ_SK_NS4_8TiledMMAINS4_8MMA_AtomIJNS4_4SM904GMMA28MMA_64x256x16_F32BF16BF16_SSILNSO_5MajorE0ELSQ_0ELNSO_7ScaleInE1ELSR_1EEEEEENS4_6LayoutINS5_IJSC_SC_SC_EEENS5_IJNSA_ILi0EEESW_SW_EEEEENS5_IJNS4_10UnderscoreESZ_SZ_EEEEENS4_23SM90_TMA_LOAD_MULTICASTENS4_14ComposedLayoutINS4_7SwizzleILi3ELi4ELi3EEENS4_18smem_ptr_flag_bitsILi16EEENSU_INS5_IJNSA_ILi8EEESG_EEENS5_IJSG_SC_EEEEEEEvNS4_8identityES12_S1C_vS1D_EENS_8epilogue10collective6detail29Sm90TmaWarpSpecializedAdapterINS1G_15DefaultEpilogueISJ_SK_SK_NS1F_6thread17LinearCombinationISJ_Li1EffLNS1K_9ScaleType4KindE0ELNS_15FloatRoundStyleE2ESJ_EENS1_15EpilogueDefaultEEEEEvvEEEEvNT_6ParamsE --------------------------
	.section	.nv.shared._ZN7cutlass13device_kernelINS_4gemm6kernel13GemmUniversalIN4cute5tupleIJiiiiEEENS1_10collective13CollectiveMmaINS1_34MainloopSm90TmaGmmaWarpSpecializedILi5ENS5_IJNS4_1CILi4EEESB_NSA_ILi1EEEEEENS1_32KernelTmaWarpSpecializedPingpongEEENS5_IJNSA_ILi64EEENSA_ILi256EEESG_EEENS_10bfloat16_tENS5_IJlSC_lEEESJ_SK_NS4_8TiledMMAINS4_8MMA_AtomIJNS4_4SM904GMMA28MMA_64x256x16_F32BF16BF16_SSILNSO_5MajorE0ELSQ_0ELNSO_7ScaleInE1ELSR_1EEEEEENS4_6LayoutINS5_IJSC_SC_SC_EEENS5_IJNSA_ILi0EEESW_SW_EEEEENS5_IJNS4_10UnderscoreESZ_SZ_EEEEENS4_23SM90_TMA_LOAD_MULTICASTENS4_14ComposedLayoutINS4_7SwizzleILi3ELi4ELi3EEENS4_18smem_ptr_flag_bitsILi16EEENSU_INS5_IJNSA_ILi8EEESG_EEENS5_IJSG_SC_EEEEEEEvNS4_8identityES12_S1C_vS1D_EENS_8epilogue10collective6detail29Sm90TmaWarpSpecializedAdapterINS1G_15DefaultEpilogueISJ_SK_SK_NS1F_6thread17LinearCombinationISJ_Li1EffLNS1K_9ScaleType4KindE0ELNS_15FloatRoundStyleE2ESJ_EENS1_15EpilogueDefaultEEEEEvvEEEEvNT_6ParamsE,"aw",@nobits
	.sectionflags	@""
	.align	16
	.zero		1024


//--------------------- .nv.shared.reserved.0     --------------------------
	.section	.nv.shared.reserved.0,"aw",@nobits
	.weak		__nv_reservedSMEM_offset_0_alias
	.size		__nv_reservedSMEM_offset_0_alias, 0, 0
	.other		__nv_reservedSMEM_offset_0_alias,@"STO_CUDA_RESERVED_SHARED STV_DEFAULT"
__nv_reservedSMEM_offset_0_alias:
	.zero		0


//--------------------- .nv.global                --------------------------
	.section	.nv.global,"aw",@nobits
.nv.global:
	.type		_ZN40_INTERNAL_a8e656d6_4_k_cu_3ff76285_272784cute1_E,@object
	.size		_ZN40_INTERNAL_a8e656d6_4_k_cu_3ff76285_272784cute1_E,(_ZN40_INTERNAL_a8e656d6_4_k_cu_3ff76285_272784cuda3std3__45__cpo6cbeginE - _ZN40_INTERNAL_a8e656d6_4_k_cu_3ff76285_272784cute1_E)
_ZN40_INTERNAL_a8e656d6_4_k_cu_3ff76285_272784cute1_E:
	.zero		1
	.type		_ZN40_INTERNAL_a8e656d6_4_k_cu_3ff76285_272784cuda3std3__45__cpo6cbeginE,@object
	.size		_ZN40_INTERNAL_a8e656d6_4_k_cu_3ff76285_272784cuda3std3__45__cpo6cbeginE,(_ZN40_INTERNAL_a8e656d6_4_k_cu_3ff76285_272784cuda3std3__48in_placeE - _ZN40_INTERNAL_a8e656d6_4_k_cu_3ff76285_272784cuda3std3__45__cpo6cbeginE)
_ZN40_INTERNAL_a8e656d6_4_k_cu_3ff76285_272784cuda3std3__45__cpo6cbeginE:
	.zero		1
	.type		_ZN40_INTERNAL_a8e656d6_4_k_cu_3ff76285_272784cuda3std3__48in_placeE,@object
	.size		_ZN40_INTERNAL_a8e656d6_4_k_cu_3ff76285_272784cuda3std3__48in_placeE,(_ZN40_INTERNAL_a8e656d6_4_k_cu_3ff76285_272784cuda3std6ranges3__45__cpo9iter_moveE - _ZN40_INTERNAL_a8e656d6_4_k_cu_3ff76285_272784cuda3std3__48in_placeE)
_ZN40_INTERNAL_a8e656d6_4_k_cu_3ff76285_272784cuda3std3__48in_placeE:
	.zero		1
	.type		_ZN40_INTERNAL_a8e656d6_4_k_cu_3ff76285_272784cuda3std6ranges3__45__cpo9iter_moveE,@object
	.size		_ZN40_INTERNAL_a8e656d6_4_k_cu_3ff76285_272784cuda3std6ranges3__45__cpo9iter_moveE,(_ZN40_INTERNAL_a8e656d6_4_k_cu_3ff76285_272784cuda3std3__45__cpo5beginE - _ZN40_INTERNAL_a8e656d6_4_k_cu_3ff76285_272784cuda3std6ranges3__45__cpo9iter_moveE)
_ZN40_INTERNAL_a8e656d6_4_k_cu_3ff76285_272784cuda3std6ranges3__45__cpo9iter_moveE:
	.zero		1
	.type		_ZN40_INTERNAL_a8e656d6_4_k_cu_3ff76285_272784cuda3std3__45__cpo5beginE,@object
	.size		_ZN40_INTERNAL_a8e656d6_4_k_cu_3ff76285_272784cuda3std3__45__cpo5beginE,(_ZN40_INTERNAL_a8e656d6_4_k_cu_3ff76285_272784cuda3std3__442_GLOBAL__N__a8e656d6_4_k_cu_3ff76285_272786ignoreE - _ZN40_INTERNAL_a8e656d6_4_k_cu_3ff76285_272784cuda3std3__45__cpo5beginE)
_ZN40_INTERNAL_a8e656d6_4_k_cu_3ff76285_272784cuda3std3__45__cpo5beginE:
	.zero		1
	.type		_ZN40_INTERNAL_a8e656d6_4_k_cu_3ff76285_272784cuda3std3__442_GLOBAL__N__a8e656d6_4_k_cu_3ff76285_272786ignoreE,@object
	.size		_ZN40_INTERNAL_a8e656d6_4_k_cu_3ff76285_272784cuda3std3__442_GLOBAL__N__a8e656d6_4_k_cu_3ff76285_272786ignoreE,(_ZN40_INTERNAL_a8e656d6_4_k_cu_3ff76285_272784cute7productE - _ZN40_INTERNAL_a8e656d6_4_k_cu_3ff76285_272784cuda3std3__442_GLOBAL__N__a8e656d6_4_k_cu_3ff76285_272786ignoreE)
_ZN40_INTERNAL_a8e656d6_4_k_cu_3ff76285_272784cuda3std3__442_GLOBAL__N__a8e656d6_4_k_cu_3ff76285_272786ignoreE:
	.zero		1
	.type		_ZN40_INTERNAL_a8e656d6_4_k_cu_3ff76285_272784cute7productE,@object
	.size		_ZN40_INTERNAL_a8e656d6_4_k_cu_3ff76285_272784cute7productE,(_ZN40_INTERNAL_a8e656d6_4_k_cu_3ff76285_272784cuda3std3__45__cpo3endE - _ZN40_INTERNAL_a8e656d6_4_k_cu_3ff76285_272784cute7productE)
_ZN40_INTERNAL_a8e656d6_4_k_cu_3ff76285_272784cute7productE:
	.zero		1
	.type		_ZN40_INTERNAL_a8e656d6_4_k_cu_3ff76285_272784cuda3std3__45__cpo3endE,@object
	.size		_ZN40_INTERNAL_a8e656d6_4_k_cu_3ff76285_272784cuda3std3__45__cpo3endE,(_ZN40_INTERNAL_a8e656d6_4_k_cu_3ff76285_272784cuda3std3__419piecewise_constructE - _ZN40_INTERNAL_a8e656d6_4_k_cu_3ff76285_272784cuda3std3__45__cpo3endE)
_ZN40_INTERNAL_a8e656d6_4_k_cu_3ff76285_272784cuda3std3__45__cpo3endE:
	.zero		1
	.type		_ZN40_INTERNAL_a8e656d6_4_k_cu_3ff76285_272784cuda3std3__419piecewise_constructE,@object
	.size		_ZN40_INTERNAL_a8e656d6_4_k_cu_3ff76285_272784cuda3std3__419piecewise_constructE,(_ZN40_INTERNAL_a8e656d6_4_k_cu_3ff76285_272784cuda3std3__45__cpo4cendE - _ZN40_INTERNAL_a8e656d6_4_k_cu_3ff76285_272784cuda3std3__419piecewise_constructE)
_ZN40_INTERNAL_a8e656d6_4_k_cu_3ff76285_272784cuda3std3__419piecewise_constructE:
	.zero		1
	.type		_ZN40_INTERNAL_a8e656d6_4_k_cu_3ff76285_272784cuda3std3__45__cpo4cendE,@object
	.size		_ZN40_INTERNAL_a8e656d6_4_k_cu_3ff76285_272784cuda3std3__45__cpo4cendE,(_ZN40_INTERNAL_a8e656d6_4_k_cu_3ff76285_272784cuda3std6ranges3__45__cpo4swapE - _ZN40_INTERNAL_a8e656d6_4_k_cu_3ff76285_272784cuda3std3__45__cpo4cendE)
_ZN40_INTERNAL_a8e656d6_4_k_cu_3ff76285_272784cuda3std3__45__cpo4cendE:
	.zero		1
	.type		_ZN40_INTERNAL_a8e656d6_4_k_cu_3ff76285_272784cuda3std6ranges3__45__cpo4swapE,@object
	.size		_ZN40_INTERNAL_a8e656d6_4_k_cu_3ff76285_272784cuda3std6ranges3__45__cpo4swapE,(.L_8 - _ZN40_INTERNAL_a8e656d6_4_k_cu_3ff76285_272784cuda3std6ranges3__45__cpo4swapE)
_ZN40_INTERNAL_a8e656d6_4_k_cu_3ff76285_272784cuda3std6ranges3__45__cpo4swapE:
	.zero		1
.L_8:


//--------------------- .nv.constant0._ZN7cutlass13device_kernelINS_4gemm6kernel13GemmUniversalIN4cute5tupleIJiiiiEEENS1_10collective13CollectiveMmaINS1_34MainloopSm90TmaGmmaWarpSpecializedILi5ENS5_IJNS4_1CILi4EEESB_NSA_ILi1EEEEEENS1_32KernelTmaWarpSpecializedPingpongEEENS5_IJNSA_ILi64EEENSA_ILi256EEESG_EEENS_10bfloat16_tENS5_IJlSC_lEEESJ_SK_NS4_8TiledMMAINS4_8MMA_AtomIJNS4_4SM904GMMA28MMA_64x256x16_F32BF16BF16_SSILNSO_5MajorE0ELSQ_0ELNSO_7ScaleInE1ELSR_1EEEEEENS4_6LayoutINS5_IJSC_SC_SC_EEENS5_IJNSA_ILi0EEESW_SW_EEEEENS5_IJNS4_10UnderscoreESZ_SZ_EEEEENS4_23SM90_TMA_LOAD_MULTICASTENS4_14ComposedLayoutINS4_7SwizzleILi3ELi4ELi3EEENS4_18smem_ptr_flag_bitsILi16EEENSU_INS5_IJNSA_ILi8EEESG_EEENS5_IJSG_SC_EEEEEEEvNS4_8identityES12_S1C_vS1D_EENS_8epilogue10collective6detail29Sm90TmaWarpSpecializedAdapterINS1G_15DefaultEpilogueISJ_SK_SK_NS1F_6thread17LinearCombinationISJ_Li1EffLNS1K_9ScaleType4KindE0ELNS_15FloatRoundStyleE2ESJ_EENS1_15EpilogueDefaultEEEEEvvEEEEvNT_6ParamsE --------------------------
	.section	.nv.constant0._ZN7cutlass13device_kernelINS_4gemm6kernel13GemmUniversalIN4cute5tupleIJiiiiEEENS1_10collective13CollectiveMmaINS1_34MainloopSm90TmaGmmaWarpSpecializedILi5ENS5_IJNS4_1CILi4EEESB_NSA_ILi1EEEEEENS1_32KernelTmaWarpSpecializedPingpongEEENS5_IJNSA_ILi64EEENSA_ILi256EEESG_EEENS_10bfloat16_tENS5_IJlSC_lEEESJ_SK_NS4_8TiledMMAINS4_8MMA_AtomIJNS4_4SM904GMMA28MMA_64x256x16_F32BF16BF16_SSILNSO_5MajorE0ELSQ_0ELNSO_7ScaleInE1ELSR_1EEEEEENS4_6LayoutINS5_IJSC_SC_SC_EEENS5_IJNSA_ILi0EEESW_SW_EEEEENS5_IJNS4_10UnderscoreESZ_SZ_EEEEENS4_23SM90_TMA_LOAD_MULTICASTENS4_14ComposedLayoutINS4_7SwizzleILi3ELi4ELi3EEENS4_18smem_ptr_flag_bitsILi16EEENSU_INS5_IJNSA_ILi8EEESG_EEENS5_IJSG_SC_EEEEEEEvNS4_8identityES12_S1C_vS1D_EENS_8epilogue10collective6detail29Sm90TmaWarpSpecializedAdapterINS1G_15DefaultEpilogueISJ_SK_SK_NS1F_6thread17LinearCombinationISJ_Li1EffLNS1K_9ScaleType4KindE0ELNS_15FloatRoundStyleE2ESJ_EENS1_15EpilogueDefaultEEEEEvvEEEEvNT_6ParamsE,"a",@progbits
	.sectionflags	@""
	.align	4
.nv.constant0._ZN7cutlass13device_kernelINS_4gemm6kernel13GemmUniversalIN4cute5tupleIJiiiiEEENS1_10collective13CollectiveMmaINS1_34MainloopSm90TmaGmmaWarpSpecializedILi5ENS5_IJNS4_1CILi4EEESB_NSA_ILi1EEEEEENS1_32KernelTmaWarpSpecializedPingpongEEENS5_IJNSA_ILi64EEENSA_ILi256EEESG_EEENS_10bfloat16_tENS5_IJlSC_lEEESJ_SK_NS4_8TiledMMAINS4_8MMA_AtomIJNS4_4SM904GMMA28MMA_64x256x16_F32BF16BF16_SSILNSO_5MajorE0ELSQ_0ELNSO_7ScaleInE1ELSR_1EEEEEENS4_6LayoutINS5_IJSC_SC_SC_EEENS5_IJNSA_ILi0EEESW_SW_EEEEENS5_IJNS4_10UnderscoreESZ_SZ_EEEEENS4_23SM90_TMA_LOAD_MULTICASTENS4_14ComposedLayoutINS4_7SwizzleILi3ELi4ELi3EEENS4_18smem_ptr_flag_bitsILi16EEENSU_INS5_IJNSA_ILi8EEESG_EEENS5_IJSG_SC_EEEEEEEvNS4_8identityES12_S1C_vS1D_EENS_8epilogue10collective6detail29Sm90TmaWarpSpecializedAdapterINS1G_15DefaultEpilogueISJ_SK_SK_NS1F_6thread17LinearCombinationISJ_Li1EffLNS1K_9ScaleType4KindE0ELNS_15FloatRoundStyleE2ESJ_EENS1_15EpilogueDefaultEEEEEvvEEEEvNT_6ParamsE:
	.zero		1664


//--------------------- SYMBOLS --------------------------

	.type		.nv.reservedSmem.offset0,@object
	.size		.nv.reservedSmem.offset0,0x4
	.type		__assertfail,@function
